//
// Generated by NVIDIA NVVM Compiler
//
// Compiler Build ID: CL-36424714
// Cuda compilation tools, release 13.0, V13.0.88
// Based on NVVM 20.0.0
//

.version 9.0
.target sm_100
.address_size 64

	// .globl	_Z13PermuteKernelPfPKfiiPiS2_S2_

.visible .entry _Z13PermuteKernelPfPKfiiPiS2_S2_(
	.param .u64 .ptr .align 1 _Z13PermuteKernelPfPKfiiPiS2_S2__param_0,
	.param .u64 .ptr .align 1 _Z13PermuteKernelPfPKfiiPiS2_S2__param_1,
	.param .u32 _Z13PermuteKernelPfPKfiiPiS2_S2__param_2,
	.param .u32 _Z13PermuteKernelPfPKfiiPiS2_S2__param_3,
	.param .u64 .ptr .align 1 _Z13PermuteKernelPfPKfiiPiS2_S2__param_4,
	.param .u64 .ptr .align 1 _Z13PermuteKernelPfPKfiiPiS2_S2__param_5,
	.param .u64 .ptr .align 1 _Z13PermuteKernelPfPKfiiPiS2_S2__param_6
)
{
	.reg .pred 	%p<11>;
	.reg .b32 	%r<134>;
	.reg .b32 	%f<2>;
	.reg .b64 	%rd<43>;

	ld.param.u64 	%rd15, [_Z13PermuteKernelPfPKfiiPiS2_S2__param_0];
	ld.param.u64 	%rd16, [_Z13PermuteKernelPfPKfiiPiS2_S2__param_1];
	ld.param.u32 	%r26, [_Z13PermuteKernelPfPKfiiPiS2_S2__param_2];
	ld.param.u32 	%r25, [_Z13PermuteKernelPfPKfiiPiS2_S2__param_3];
	ld.param.u64 	%rd17, [_Z13PermuteKernelPfPKfiiPiS2_S2__param_4];
	ld.param.u64 	%rd18, [_Z13PermuteKernelPfPKfiiPiS2_S2__param_5];
	ld.param.u64 	%rd19, [_Z13PermuteKernelPfPKfiiPiS2_S2__param_6];
	cvta.to.global.u64 	%rd1, %rd19;
	cvta.to.global.u64 	%rd2, %rd17;
	cvta.to.global.u64 	%rd3, %rd18;
	mov.u32 	%r27, %ctaid.x;
	mov.u32 	%r28, %ntid.x;
	mov.u32 	%r29, %tid.x;
	mad.lo.s32 	%r1, %r27, %r28, %r29;
	setp.ge.s32 	%p1, %r1, %r26;
	@%p1 bra 	$L__BB0_15;
	setp.lt.s32 	%p2, %r25, 1;
	mov.b64 	%rd42, 0;
	@%p2 bra 	$L__BB0_14;
	and.b32  	%r2, %r25, 7;
	setp.lt.u32 	%p3, %r25, 8;
	mov.b32 	%r128, 0;
	mov.u32 	%r133, %r128;
	@%p3 bra 	$L__BB0_5;
	and.b32  	%r128, %r25, 2147483640;
	neg.s32 	%r122, %r128;
	add.s64 	%rd41, %rd3, 16;
	add.s64 	%rd40, %rd2, 16;
	add.s64 	%rd39, %rd1, 16;
	mov.b32 	%r133, 0;
$L__BB0_4:
	.pragma "nounroll";
	ld.global.u32 	%r33, [%rd41+-16];
	div.s32 	%r34, %r1, %r33;
	ld.global.u32 	%r35, [%rd40+-16];
	rem.s32 	%r36, %r34, %r35;
	ld.global.u32 	%r37, [%rd39+-16];
	mad.lo.s32 	%r38, %r37, %r36, %r133;
	ld.global.u32 	%r39, [%rd41+-12];
	div.s32 	%r40, %r1, %r39;
	ld.global.u32 	%r41, [%rd40+-12];
	rem.s32 	%r42, %r40, %r41;
	ld.global.u32 	%r43, [%rd39+-12];
	mad.lo.s32 	%r44, %r43, %r42, %r38;
	ld.global.u32 	%r45, [%rd41+-8];
	div.s32 	%r46, %r1, %r45;
	ld.global.u32 	%r47, [%rd40+-8];
	rem.s32 	%r48, %r46, %r47;
	ld.global.u32 	%r49, [%rd39+-8];
	mad.lo.s32 	%r50, %r49, %r48, %r44;
	ld.global.u32 	%r51, [%rd41+-4];
	div.s32 	%r52, %r1, %r51;
	ld.global.u32 	%r53, [%rd40+-4];
	rem.s32 	%r54, %r52, %r53;
	ld.global.u32 	%r55, [%rd39+-4];
	mad.lo.s32 	%r56, %r55, %r54, %r50;
	ld.global.u32 	%r57, [%rd41];
	div.s32 	%r58, %r1, %r57;
	ld.global.u32 	%r59, [%rd40];
	rem.s32 	%r60, %r58, %r59;
	ld.global.u32 	%r61, [%rd39];
	mad.lo.s32 	%r62, %r61, %r60, %r56;
	ld.global.u32 	%r63, [%rd41+4];
	div.s32 	%r64, %r1, %r63;
	ld.global.u32 	%r65, [%rd40+4];
	rem.s32 	%r66, %r64, %r65;
	ld.global.u32 	%r67, [%rd39+4];
	mad.lo.s32 	%r68, %r67, %r66, %r62;
	ld.global.u32 	%r69, [%rd41+8];
	div.s32 	%r70, %r1, %r69;
	ld.global.u32 	%r71, [%rd40+8];
	rem.s32 	%r72, %r70, %r71;
	ld.global.u32 	%r73, [%rd39+8];
	mad.lo.s32 	%r74, %r73, %r72, %r68;
	ld.global.u32 	%r75, [%rd41+12];
	div.s32 	%r76, %r1, %r75;
	ld.global.u32 	%r77, [%rd40+12];
	rem.s32 	%r78, %r76, %r77;
	ld.global.u32 	%r79, [%rd39+12];
	mad.lo.s32 	%r133, %r79, %r78, %r74;
	add.s32 	%r122, %r122, 8;
	add.s64 	%rd41, %rd41, 32;
	add.s64 	%rd40, %rd40, 32;
	add.s64 	%rd39, %rd39, 32;
	setp.ne.s32 	%p4, %r122, 0;
	@%p4 bra 	$L__BB0_4;
$L__BB0_5:
	setp.eq.s32 	%p5, %r2, 0;
	@%p5 bra 	$L__BB0_13;
	and.b32  	%r12, %r25, 3;
	setp.lt.u32 	%p6, %r2, 4;
	@%p6 bra 	$L__BB0_8;
	mul.wide.u32 	%rd21, %r128, 4;
	add.s64 	%rd22, %rd3, %rd21;
	ld.global.u32 	%r81, [%rd22];
	div.s32 	%r82, %r1, %r81;
	add.s64 	%rd23, %rd2, %rd21;
	ld.global.u32 	%r83, [%rd23];
	rem.s32 	%r84, %r82, %r83;
	add.s64 	%rd24, %rd1, %rd21;
	ld.global.u32 	%r85, [%rd24];
	mad.lo.s32 	%r86, %r85, %r84, %r133;
	ld.global.u32 	%r87, [%rd22+4];
	div.s32 	%r88, %r1, %r87;
	ld.global.u32 	%r89, [%rd23+4];
	rem.s32 	%r90, %r88, %r89;
	ld.global.u32 	%r91, [%rd24+4];
	mad.lo.s32 	%r92, %r91, %r90, %r86;
	ld.global.u32 	%r93, [%rd22+8];
	div.s32 	%r94, %r1, %r93;
	ld.global.u32 	%r95, [%rd23+8];
	rem.s32 	%r96, %r94, %r95;
	ld.global.u32 	%r97, [%rd24+8];
	mad.lo.s32 	%r98, %r97, %r96, %r92;
	ld.global.u32 	%r99, [%rd22+12];
	div.s32 	%r100, %r1, %r99;
	ld.global.u32 	%r101, [%rd23+12];
	rem.s32 	%r102, %r100, %r101;
	ld.global.u32 	%r103, [%rd24+12];
	mad.lo.s32 	%r133, %r103, %r102, %r98;
	add.s32 	%r128, %r128, 4;
$L__BB0_8:
	setp.eq.s32 	%p7, %r12, 0;
	@%p7 bra 	$L__BB0_13;
	setp.eq.s32 	%p8, %r12, 1;
	@%p8 bra 	$L__BB0_11;
	mul.wide.u32 	%rd25, %r128, 4;
	add.s64 	%rd26, %rd3, %rd25;
	ld.global.u32 	%r105, [%rd26];
	div.s32 	%r106, %r1, %r105;
	add.s64 	%rd27, %rd2, %rd25;
	ld.global.u32 	%r107, [%rd27];
	rem.s32 	%r108, %r106, %r107;
	add.s64 	%rd28, %rd1, %rd25;
	ld.global.u32 	%r109, [%rd28];
	mad.lo.s32 	%r110, %r109, %r108, %r133;
	ld.global.u32 	%r111, [%rd26+4];
	div.s32 	%r112, %r1, %r111;
	ld.global.u32 	%r113, [%rd27+4];
	rem.s32 	%r114, %r112, %r113;
	ld.global.u32 	%r115, [%rd28+4];
	mad.lo.s32 	%r133, %r115, %r114, %r110;
	add.s32 	%r128, %r128, 2;
$L__BB0_11:
	and.b32  	%r116, %r25, 1;
	setp.eq.b32 	%p9, %r116, 1;
	not.pred 	%p10, %p9;
	@%p10 bra 	$L__BB0_13;
	mul.wide.u32 	%rd29, %r128, 4;
	add.s64 	%rd30, %rd3, %rd29;
	ld.global.u32 	%r117, [%rd30];
	div.s32 	%r118, %r1, %r117;
	add.s64 	%rd31, %rd2, %rd29;
	ld.global.u32 	%r119, [%rd31];
	rem.s32 	%r120, %r118, %r119;
	add.s64 	%rd32, %rd1, %rd29;
	ld.global.u32 	%r121, [%rd32];
	mad.lo.s32 	%r133, %r121, %r120, %r133;
$L__BB0_13:
	cvt.s64.s32 	%rd42, %r133;
$L__BB0_14:
	cvta.to.global.u64 	%rd33, %rd16;
	mul.wide.s32 	%rd34, %r1, 4;
	add.s64 	%rd35, %rd33, %rd34;
	ld.global.f32 	%f1, [%rd35];
	cvta.to.global.u64 	%rd36, %rd15;
	shl.b64 	%rd37, %rd42, 2;
	add.s64 	%rd38, %rd36, %rd37;
	st.global.f32 	[%rd38], %f1;
$L__BB0_15:
	ret;

}


// ===== COMPILED SASS (sm_100) =====

	.target	sm_100

	.elftype	@"ET_EXEC"


//--------------------- .note.nv.tkinfo           --------------------------
	.section	.note.nv.tkinfo,"",@"SHT_NOTE"
	.sectionflags	@"SHF_NOTE_NV_TKINFO"
	.tkinfo
        /*0018*/ 	.word	0x00000002
        /*0030*/ 	.string	""
        /*0030*/ 	.string	"ptxas"
        /*0030*/ 	.string	"Cuda compilation tools, release 13.0, V13.0.88"
        /*0030*/ 	.string	"Build cuda_13.0.r13.0/compiler.36424714_0"
        /*0030*/ 	.string	"-arch sm_100 -m 64 "



//--------------------- .note.nv.cuinfo           --------------------------
	.section	.note.nv.cuinfo,"",@"SHT_NOTE"
	.sectionflags	@"SHF_NOTE_NV_CUINFO"
        /*0018*/ 	.short	0x0002
        /*001a*/ 	.short	0x0064
        /*001c*/ 	.short	0x0082
	.zero		2


//--------------------- .nv.info                  --------------------------
	.section	.nv.info,"",@"SHT_CUDA_INFO"
	.align	4


	//----- nvinfo : EIATTR_REGCOUNT
	.align		4
        /*0000*/ 	.byte	0x04, 0x2f
        /*0002*/ 	.short	(.L_1 - .L_0)
	.align		4
.L_0:
        /*0004*/ 	.word	index@(_Z13PermuteKernelPfPKfiiPiS2_S2_)
        /*0008*/ 	.word	0x00000020


	//----- nvinfo : EIATTR_FRAME_SIZE
	.align		4
.L_1:
        /*000c*/ 	.byte	0x04, 0x11
        /*000e*/ 	.short	(.L_3 - .L_2)
	.align		4
.L_2:
        /*0010*/ 	.word	index@(_Z13PermuteKernelPfPKfiiPiS2_S2_)
        /*0014*/ 	.word	0x00000000


	//----- nvinfo : EIATTR_MIN_STACK_SIZE
	.align		4
.L_3:
        /*0018*/ 	.byte	0x04, 0x12
        /*001a*/ 	.short	(.L_5 - .L_4)
	.align		4
.L_4:
        /*001c*/ 	.word	index@(_Z13PermuteKernelPfPKfiiPiS2_S2_)
        /*0020*/ 	.word	0x00000000
.L_5:


//--------------------- .nv.compat                --------------------------
	.section	.nv.compat,"",@"SHT_CUDA_COMPAT_INFO"
	.align	4
        /*0000*/ 	.byte	0x02, 0x09, 0x00, 0x00, 0x02, 0x02, 0x01, 0x00, 0x02, 0x05, 0x05, 0x00, 0x03, 0x07, 0x01, 0x01
        /*0010*/ 	.byte	0x02, 0x03, 0x00, 0x00, 0x02, 0x06, 0x01, 0x00, 0x04, 0x0b, 0x08, 0x00, 0x09, 0x00, 0x00, 0x00
        /*0020*/ 	.byte	0x00, 0x00, 0x00, 0x00


//--------------------- .nv.info._Z13PermuteKernelPfPKfiiPiS2_S2_ --------------------------
	.section	.nv.info._Z13PermuteKernelPfPKfiiPiS2_S2_,"",@"SHT_CUDA_INFO"
	.sectionflags	@""
	.align	4


	//----- nvinfo : EIATTR_CUDA_API_VERSION
	.align		4
        /*0000*/ 	.byte	0x04, 0x37
        /*0002*/ 	.short	(.L_7 - .L_6)
.L_6:
        /*0004*/ 	.word	0x00000082


	//----- nvinfo : EIATTR_KPARAM_INFO
	.align		4
.L_7:
        /*0008*/ 	.byte	0x04, 0x17
        /*000a*/ 	.short	(.L_9 - .L_8)
.L_8:
        /*000c*/ 	.word	0x00000000
        /*0010*/ 	.short	0x0006
        /*0012*/ 	.short	0x0028
        /*0014*/ 	.byte	0x00, 0xf5, 0x21, 0x00


	//----- nvinfo : EIATTR_KPARAM_INFO
	.align		4
.L_9:
        /*0018*/ 	.byte	0x04, 0x17
        /*001a*/ 	.short	(.L_11 - .L_10)
.L_10:
        /*001c*/ 	.word	0x00000000
        /*0020*/ 	.short	0x0005
        /*0022*/ 	.short	0x0020
        /*0024*/ 	.byte	0x00, 0xf5, 0x21, 0x00


	//----- nvinfo : EIATTR_KPARAM_INFO
	.align		4
.L_11:
        /*0028*/ 	.byte	0x04, 0x17
        /*002a*/ 	.short	(.L_13 - .L_12)
.L_12:
        /*002c*/ 	.word	0x00000000
        /*0030*/ 	.short	0x0004
        /*0032*/ 	.short	0x0018
        /*0034*/ 	.byte	0x00, 0xf5, 0x21, 0x00


	//----- nvinfo : EIATTR_KPARAM_INFO
	.align		4
.L_13:
        /*0038*/ 	.byte	0x04, 0x17
        /*003a*/ 	.short	(.L_15 - .L_14)
.L_14:
        /*003c*/ 	.word	0x00000000
        /*0040*/ 	.short	0x0003
        /*0042*/ 	.short	0x0014
        /*0044*/ 	.byte	0x00, 0xf0, 0x11, 0x00


	//----- nvinfo : EIATTR_KPARAM_INFO
	.align		4
.L_15:
        /*0048*/ 	.byte	0x04, 0x17
        /*004a*/ 	.short	(.L_17 - .L_16)
.L_16:
        /*004c*/ 	.word	0x00000000
        /*0050*/ 	.short	0x0002
        /*0052*/ 	.short	0x0010
        /*0054*/ 	.byte	0x00, 0xf0, 0x11, 0x00


	//----- nvinfo : EIATTR_KPARAM_INFO
	.align		4
.L_17:
        /*0058*/ 	.byte	0x04, 0x17
        /*005a*/ 	.short	(.L_19 - .L_18)
.L_18:
        /*005c*/ 	.word	0x00000000
        /*0060*/ 	.short	0x0001
        /*0062*/ 	.short	0x0008
        /*0064*/ 	.byte	0x00, 0xf5, 0x21, 0x00


	//----- nvinfo : EIATTR_KPARAM_INFO
	.align		4
.L_19:
        /*0068*/ 	.byte	0x04, 0x17
        /*006a*/ 	.short	(.L_21 - .L_20)
.L_20:
        /*006c*/ 	.word	0x00000000
        /*0070*/ 	.short	0x0000
        /*0072*/ 	.short	0x0000
        /*0074*/ 	.byte	0x00, 0xf5, 0x21, 0x00


	//----- nvinfo : EIATTR_SPARSE_MMA_MASK
	.align		4
.L_21:
        /*0078*/ 	.byte	0x03, 0x50
        /*007a*/ 	.short	0x0000


	//----- nvinfo : EIATTR_MAXREG_COUNT
	.align		4
        /*007c*/ 	.byte	0x03, 0x1b
        /*007e*/ 	.short	0x00ff


	//----- nvinfo : EIATTR_MERCURY_ISA_VERSION
	.align		4
        /*0080*/ 	.byte	0x03, 0x5f
        /*0082*/ 	.short	0x0101


	//----- nvinfo : EIATTR_VRC_CTA_INIT_COUNT
	.align		4
        /*0084*/ 	.byte	0x02, 0x4a
	.zero		1
	.zero		1


	//----- nvinfo : EIATTR_EXIT_INSTR_OFFSETS
	.align		4
        /*0088*/ 	.byte	0x04, 0x1c
        /*008a*/ 	.short	(.L_23 - .L_22)


	//   ....[0]....
.L_22:
        /*008c*/ 	.word	0x00000070


	//   ....[1]....
        /*0090*/ 	.word	0x000034f0


	//----- nvinfo : EIATTR_CBANK_PARAM_SIZE
	.align		4
.L_23:
        /*0094*/ 	.byte	0x03, 0x19
        /*0096*/ 	.short	0x0030


	//----- nvinfo : EIATTR_PARAM_CBANK
	.align		4
        /*0098*/ 	.byte	0x04, 0x0a
        /*009a*/ 	.short	(.L_25 - .L_24)
	.align		4
.L_24:
        /*009c*/ 	.word	index@(.nv.constant0._Z13PermuteKernelPfPKfiiPiS2_S2_)
        /*00a0*/ 	.short	0x0380
        /*00a2*/ 	.short	0x0030


	//----- nvinfo : EIATTR_SW_WAR
	.align		4
.L_25:
        /*00a4*/ 	.byte	0x04, 0x36
        /*00a6*/ 	.short	(.L_27 - .L_26)
.L_26:
        /*00a8*/ 	.word	0x00000008
.L_27:


//--------------------- .nv.callgraph             --------------------------
	.section	.nv.callgraph,"",@"SHT_CUDA_CALLGRAPH"
	.align	4
	.sectionentsize	8
	.align		4
        /*0000*/ 	.word	0x00000000
	.align		4
        /*0004*/ 	.word	0xffffffff
	.align		4
        /*0008*/ 	.word	0x00000000
	.align		4
        /*000c*/ 	.word	0xfffffffe
	.align		4
        /*0010*/ 	.word	0x00000000
	.align		4
        /*0014*/ 	.word	0xfffffffd
	.align		4
        /*0018*/ 	.word	0x00000000
	.align		4
        /*001c*/ 	.word	0xfffffffc


//--------------------- .text._Z13PermuteKernelPfPKfiiPiS2_S2_ --------------------------
	.section	.text._Z13PermuteKernelPfPKfiiPiS2_S2_,"ax",@progbits
	.align	128
        .global         _Z13PermuteKernelPfPKfiiPiS2_S2_
        .type           _Z13PermuteKernelPfPKfiiPiS2_S2_,@function
        .size           _Z13PermuteKernelPfPKfiiPiS2_S2_,(.L_x_7 - _Z13PermuteKernelPfPKfiiPiS2_S2_)
        .other          _Z13PermuteKernelPfPKfiiPiS2_S2_,@"STO_CUDA_ENTRY STV_DEFAULT"
_Z13PermuteKernelPfPKfiiPiS2_S2_:
.text._Z13PermuteKernelPfPKfiiPiS2_S2_:
[----:B------:R-:W-:Y:S01]  /*0000*/  LDC R1, c[0x0][0x37c] ;  /* 0x0000df00ff017b82 */ /* 0x000fe20000000800 */
[----:B------:R-:W0:Y:S07]  /*0010*/  S2R R0, SR_TID.X ;  /* 0x0000000000007919 */ /* 0x000e2e0000002100 */
[----:B------:R-:W0:Y:S01]  /*0020*/  S2UR UR4, SR_CTAID.X ;  /* 0x00000000000479c3 */ /* 0x000e220000002500 */
[----:B------:R-:W1:Y:S07]  /*0030*/  LDCU UR5, c[0x0][0x390] ;  /* 0x00007200ff0577ac */ /* 0x000e6e0008000800 */
[----:B------:R-:W0:Y:S02]  /*0040*/  LDC R3, c[0x0][0x360] ;  /* 0x0000d800ff037b82 */ /* 0x000e240000000800 */
[----:B0-----:R-:W-:-:S05]  /*0050*/  IMAD R3, R3, UR4, R0 ;  /* 0x0000000403037c24 */ /* 0x001fca000f8e0200 */
[----:B-1----:R-:W-:-:S13]  /*0060*/  ISETP.GE.AND P0, PT, R3, UR5, PT ;  /* 0x0000000503007c0c */ /* 0x002fda000bf06270 */
[----:B------:R-:W-:Y:S05]  /*0070*/  @P0 EXIT ;  /* 0x000000000000094d */ /* 0x000fea0003800000 */
[----:B------:R-:W0:Y:S01]  /*0080*/  LDCU UR4, c[0x0][0x394] ;  /* 0x00007280ff0477ac */ /* 0x000e220008000800 */
[----:B------:R-:W-:Y:S01]  /*0090*/  CS2R R4, SRZ ;  /* 0x0000000000047805 */ /* 0x000fe2000001ff00 */
[----:B------:R-:W1:Y:S01]  /*00a0*/  LDCU.64 UR18, c[0x0][0x358] ;  /* 0x00006b00ff1277ac */ /* 0x000e620008000a00 */
[----:B0-----:R-:W-:-:S09]  /*00b0*/  UISETP.GE.AND UP0, UPT, UR4, 0x1, UPT ;  /* 0x000000010400788c */ /* 0x001fd2000bf06270 */
[----:B-1----:R-:W-:Y:S05]  /*00c0*/  BRA.U !UP0, `(.L_x_0) ;  /* 0x0000003108ec7547 */ /* 0x002fea000b800000 */
[----:B------:R-:W-:Y:S01]  /*00d0*/  UISETP.GE.U32.AND UP1, UPT, UR4, 0x8, UPT ;  /* 0x000000080400788c */ /* 0x000fe2000bf26070 */
[----:B------:R-:W-:Y:S01]  /*00e0*/  IMAD.MOV.U32 R2, RZ, RZ, RZ ;  /* 0x000000ffff027224 */ /* 0x000fe200078e00ff */
[----:B------:R-:W-:Y:S01]  /*00f0*/  ULOP3.LUT UR16, UR4, 0x7, URZ, 0xc0, !UPT ;  /* 0x0000000704107892 */ /* 0x000fe2000f8ec0ff */
[----:B------:R-:W-:-:S03]  /*0100*/  IMAD.MOV.U32 R0, RZ, RZ, RZ ;  /* 0x000000ffff007224 */ /* 0x000fc600078e00ff */
[----:B------:R-:W-:-:S03]  /*0110*/  UISETP.NE.AND UP0, UPT, UR16, URZ, UPT ;  /* 0x000000ff1000728c */ /* 0x000fc6000bf05270 */
[----:B------:R-:W-:Y:S08]  /*0120*/  BRA.U !UP1, `(.L_x_1) ;  /* 0x0000001909a87547 */ /* 0x000ff0000b800000 */
[----:B------:R-:W0:Y:S01]  /*0130*/  LDCU.128 UR12, c[0x0][0x3a0] ;  /* 0x00007400ff0c77ac */ /* 0x000e220008000c00 */
[----:B------:R-:W-:Y:S01]  /*0140*/  IABS R23, R3 ;  /* 0x0000000300177213 */ /* 0x000fe20000000000 */
[----:B------:R-:W-:Y:S01]  /*0150*/  IMAD.MOV.U32 R0, RZ, RZ, RZ ;  /* 0x000000ffff007224 */ /* 0x000fe200078e00ff */
[----:B------:R-:W1:Y:S01]  /*0160*/  LDCU.64 UR10, c[0x0][0x398] ;  /* 0x00007300ff0a77ac */ /* 0x000e620008000a00 */
[----:B------:R-:W-:-:S06]  /*0170*/  ULOP3.LUT UR4, UR4, 0x7ffffff8, URZ, 0xc0, !UPT ;  /* 0x7ffffff804047892 */ /* 0x000fcc000f8ec0ff */
[----:B------:R-:W-:Y:S01]  /*0180*/  MOV R2, UR4 ;  /* 0x0000000400027c02 */ /* 0x000fe20008000f00 */
[----:B0-----:R-:W-:Y:S02]  /*0190*/  UIADD3 UR9, UP1, UPT, UR12, 0x10, URZ ;  /* 0x000000100c097890 */ /* 0x001fe4000ff3e0ff */
[----:B------:R-:W-:Y:S02]  /*01a0*/  UIADD3 UR5, UP3, UPT, UR14, 0x10, URZ ;  /* 0x000000100e057890 */ /* 0x000fe4000ff7e0ff */
[----:B-1----:R-:W-:Y:S02]  /*01b0*/  UIADD3 UR7, UP2, UPT, UR10, 0x10, URZ ;  /* 0x000000100a077890 */ /* 0x002fe4000ff5e0ff */
[----:B------:R-:W-:Y:S01]  /*01c0*/  UIADD3.X UR10, UPT, UPT, URZ, UR13, URZ, UP1, !UPT ;  /* 0x0000000dff0a7290 */ /* 0x000fe20008ffe4ff */
[----:B------:R-:W-:Y:S01]  /*01d0*/  IMAD.U32 R10, RZ, RZ, UR9 ;  /* 0x00000009ff0a7e24 */ /* 0x000fe2000f8e00ff */
[----:B------:R-:W-:Y:S01]  /*01e0*/  UIADD3.X UR6, UPT, UPT, URZ, UR15, URZ, UP3, !UPT ;  /* 0x0000000fff067290 */ /* 0x000fe20009ffe4ff */
[----:B------:R-:W-:Y:S01]  /*01f0*/  IMAD.U32 R14, RZ, RZ, UR5 ;  /* 0x00000005ff0e7e24 */ /* 0x000fe2000f8e00ff */
[----:B------:R-:W-:Y:S01]  /*0200*/  UIADD3.X UR8, UPT, UPT, URZ, UR11, URZ, UP2, !UPT ;  /* 0x0000000bff087290 */ /* 0x000fe200097fe4ff */
[----:B------:R-:W-:Y:S01]  /*0210*/  IMAD.U32 R12, RZ, RZ, UR7 ;  /* 0x00000007ff0c7e24 */ /* 0x000fe2000f8e00ff */
[----:B------:R-:W-:Y:S01]  /*0220*/  MOV R11, UR10 ;  /* 0x0000000a000b7c02 */ /* 0x000fe20008000f00 */
[----:B------:R-:W-:Y:S01]  /*0230*/  UIADD3 UR11, UPT, UPT, -UR4, URZ, URZ ;  /* 0x000000ff040b7290 */ /* 0x000fe2000fffe1ff */
[----:B------:R-:W-:-:S02]  /*0240*/  IMAD.U32 R15, RZ, RZ, UR6 ;  /* 0x00000006ff0f7e24 */ /* 0x000fc4000f8e00ff */
[----:B------:R-:W-:-:S09]  /*0250*/  IMAD.U32 R13, RZ, RZ, UR8 ;  /* 0x00000008ff0d7e24 */ /* 0x000fd2000f8e00ff */
.L_x_2:
[----:B------:R-:W2:Y:S04]  /*0260*/  LDG.E R24, desc[UR18][R10.64+-0x10] ;  /* 0xfffff0120a187981 */ /* 0x000ea8000c1e1900 */
[----:B------:R-:W3:Y:S04]  /*0270*/  LDG.E R4, desc[UR18][R12.64+-0x10] ;  /* 0xfffff0120c047981 */ /* 0x000ee8000c1e1900 */
[----:B------:R-:W4:Y:S04]  /*0280*/  LDG.E R6, desc[UR18][R10.64+-0xc] ;  /* 0xfffff4120a067981 */ /* 0x000f28000c1e1900 */
[----:B------:R-:W5:Y:S04]  /*0290*/  LDG.E R5, desc[UR18][R12.64+-0xc] ;  /* 0xfffff4120c057981 */ /* 0x000f68000c1e1900 */
[----:B------:R-:W5:Y:S04]  /*02a0*/  LDG.E R8, desc[UR18][R10.64+-0x8] ;  /* 0xfffff8120a087981 */ /* 0x000f68000c1e1900 */
[----:B------:R-:W5:Y:S01]  /*02b0*/  LDG.E R21, desc[UR18][R14.64+-0x10] ;  /* 0xfffff0120e157981 */ /* 0x000f62000c1e1900 */
[----:B--2---:R-:W-:-:S04]  /*02c0*/  IABS R20, R24 ;  /* 0x0000001800147213 */ /* 0x004fc80000000000 */
[----:B------:R-:W0:Y:S01]  /*02d0*/  I2F.RP R16, R20 ;  /* 0x0000001400107306 */ /* 0x000e220000209400 */
[----:B---3--:R-:W-:Y:S02]  /*02e0*/  IABS R7, R4 ;  /* 0x0000000400077213 */ /* 0x008fe40000000000 */
[----:B----4-:R-:W-:-:S05]  /*02f0*/  IABS R9, R6 ;  /* 0x0000000600097213 */ /* 0x010fca0000000000 */
[----:B------:R-:W1:Y:S08]  /*0300*/  I2F.RP R22, R7 ;  /* 0x0000000700167306 */ /* 0x000e700000209400 */
[----:B0-----:R-:W0:Y:S08]  /*0310*/  MUFU.RCP R16, R16 ;  /* 0x0000001000107308 */ /* 0x001e300000001000 */
[----:B------:R-:W2:Y:S08]  /*0320*/  I2F.RP R25, R9 ;  /* 0x0000000900197306 */ /* 0x000eb00000209400 */
[----:B-1----:R-:W1:Y:S01]  /*0330*/  MUFU.RCP R22, R22 ;  /* 0x0000001600167308 */ /* 0x002e620000001000 */
[----:B0-----:R-:W-:-:S07]  /*0340*/  VIADD R18, R16, 0xffffffe ;  /* 0x0ffffffe10127836 */ /* 0x001fce0000000000 */
[----:B------:R0:W3:Y:S08]  /*0350*/  F2I.FTZ.U32.TRUNC.NTZ R19, R18 ;  /* 0x0000001200137305 */ /* 0x0000f0000021f000 */
[----:B--2---:R-:W2:Y:S01]  /*0360*/  MUFU.RCP R25, R25 ;  /* 0x0000001900197308 */ /* 0x004ea20000001000 */
[----:B-1----:R-:W-:Y:S01]  /*0370*/  IADD3 R17, PT, PT, R22, 0xffffffe, RZ ;  /* 0x0ffffffe16117810 */ /* 0x002fe20007ffe0ff */
[----:B0-----:R-:W-:Y:S01]  /*0380*/  IMAD.MOV.U32 R18, RZ, RZ, RZ ;  /* 0x000000ffff127224 */ /* 0x001fe200078e00ff */
[----:B------:R-:W4:Y:S01]  /*0390*/  LDG.E R22, desc[UR18][R12.64+-0x8] ;  /* 0xfffff8120c167981 */ /* 0x000f22000c1e1900 */
[----:B---3--:R-:W-:-:S04]  /*03a0*/  IMAD.MOV R27, RZ, RZ, -R19 ;  /* 0x000000ffff1b7224 */ /* 0x008fc800078e0a13 */
[----:B------:R-:W0:Y:S01]  /*03b0*/  F2I.FTZ.U32.TRUNC.NTZ R17, R17 ;  /* 0x0000001100117305 */ /* 0x000e22000021f000 */
[----:B------:R-:W-:Y:S02]  /*03c0*/  IMAD R27, R27, R20, RZ ;  /* 0x000000141b1b7224 */ /* 0x000fe400078e02ff */
[----:B--2---:R-:W-:Y:S02]  /*03d0*/  VIADD R16, R25, 0xffffffe ;  /* 0x0ffffffe19107836 */ /* 0x004fe40000000000 */
[----:B------:R-:W-:-:S03]  /*03e0*/  IMAD.HI.U32 R28, R19, R27, R18 ;  /* 0x0000001b131c7227 */ /* 0x000fc600078e0012 */
[----:B------:R1:W2:Y:S01]  /*03f0*/  F2I.FTZ.U32.TRUNC.NTZ R19, R16 ;  /* 0x0000001000137305 */ /* 0x0002a2000021f000 */
[----:B0-----:R-:W-:-:S05]  /*0400*/  IADD3 R18, PT, PT, RZ, -R17, RZ ;  /* 0x80000011ff127210 */ /* 0x001fca0007ffe0ff */
[----:B------:R-:W-:Y:S02]  /*0410*/  IMAD R25, R18, R7, RZ ;  /* 0x0000000712197224 */ /* 0x000fe400078e02ff */
[----:B-1----:R-:W-:Y:S02]  /*0420*/  IMAD.MOV.U32 R16, RZ, RZ, RZ ;  /* 0x000000ffff107224 */ /* 0x002fe400078e00ff */
[----:B--2---:R-:W-:Y:S02]  /*0430*/  IMAD.MOV R18, RZ, RZ, -R19 ;  /* 0x000000ffff127224 */ /* 0x004fe400078e0a13 */
[----:B------:R-:W-:-:S04]  /*0440*/  IMAD.HI.U32 R25, R17, R25, R16 ;  /* 0x0000001911197227 */ /* 0x000fc800078e0010 */
[----:B------:R-:W-:Y:S02]  /*0450*/  IMAD R17, R18, R9, RZ ;  /* 0x0000000912117224 */ /* 0x000fe400078e02ff */
[----:B------:R-:W-:-:S04]  /*0460*/  IMAD.MOV.U32 R18, RZ, RZ, RZ ;  /* 0x000000ffff127224 */ /* 0x000fc800078e00ff */
[----:B------:R-:W-:Y:S01]  /*0470*/  IMAD.HI.U32 R26, R19, R17, R18 ;  /* 0x00000011131a7227 */ /* 0x000fe200078e0012 */
[----:B-----5:R-:W-:-:S04]  /*0480*/  IABS R18, R5 ;  /* 0x0000000500127213 */ /* 0x020fc80000000000 */
[----:B------:R-:W0:Y:S01]  /*0490*/  I2F.RP R27, R18 ;  /* 0x00000012001b7306 */ /* 0x000e220000209400 */
[----:B------:R-:W-:Y:S01]  /*04a0*/  IABS R17, R24 ;  /* 0x0000001800117213 */ /* 0x000fe20000000000 */
[----:B------:R-:W-:Y:S01]  /*04b0*/  IMAD.HI.U32 R28, R28, R23, RZ ;  /* 0x000000171c1c7227 */ /* 0x000fe200078e00ff */
[----:B------:R-:W-:Y:S02]  /*04c0*/  IABS R23, R3 ;  /* 0x0000000300177213 */ /* 0x000fe40000000000 */
[----:B------:R-:W-:-:S03]  /*04d0*/  IADD3 R19, PT, PT, RZ, -R17, RZ ;  /* 0x80000011ff137210 */ /* 0x000fc60007ffe0ff */
[----:B0-----:R-:W0:Y:S02]  /*04e0*/  MUFU.RCP R16, R27 ;  /* 0x0000001b00107308 */ /* 0x001e240000001000 */
[----:B------:R-:W-:-:S05]  /*04f0*/  IMAD R19, R28, R19, R23 ;  /* 0x000000131c137224 */ /* 0x000fca00078e0217 */
[----:B------:R-:W-:Y:S01]  /*0500*/  ISETP.GT.U32.AND P1, PT, R20, R19, PT ;  /* 0x000000131400720c */ /* 0x000fe20003f24070 */
[----:B0-----:R-:W-:-:S06]  /*0510*/  VIADD R17, R16, 0xffffffe ;  /* 0x0ffffffe10117836 */ /* 0x001fcc0000000000 */
[----:B------:R-:W0:Y:S06]  /*0520*/  F2I.FTZ.U32.TRUNC.NTZ R17, R17 ;  /* 0x0000001100117305 */ /* 0x000e2c000021f000 */
[----:B------:R-:W-:Y:S02]  /*0530*/  @!P1 IMAD.IADD R19, R19, 0x1, -R20 ;  /* 0x0000000113139824 */ /* 0x000fe400078e0a14 */
[----:B------:R-:W-:-:S03]  /*0540*/  HFMA2 R16, -RZ, RZ, 0, 0 ;  /* 0x00000000ff107431 */ /* 0x000fc600000001ff */
[----:B------:R-:W-:Y:S01]  /*0550*/  ISETP.GE.U32.AND P0, PT, R19, R20, PT ;  /* 0x000000141300720c */ /* 0x000fe20003f06070 */
[----:B------:R-:W-:Y:S02]  /*0560*/  @!P1 VIADD R28, R28, 0x1 ;  /* 0x000000011c1c9836 */ /* 0x000fe40000000000 */
[----:B0-----:R-:W-:Y:S01]  /*0570*/  IMAD.MOV R19, RZ, RZ, -R17 ;  /* 0x000000ffff137224 */ /* 0x001fe200078e0a11 */
[----:B------:R-:W2:Y:S03]  /*0580*/  LDG.E R20, desc[UR18][R10.64+-0x4] ;  /* 0xfffffc120a147981 */ /* 0x000ea6000c1e1900 */
[----:B------:R-:W-:-:S04]  /*0590*/  IMAD R19, R19, R18, RZ ;  /* 0x0000001213137224 */ /* 0x000fc800078e02ff */
[----:B------:R-:W-:Y:S01]  /*05a0*/  IMAD.HI.U32 R19, R17, R19, R16 ;  /* 0x0000001311137227 */ /* 0x000fe200078e0010 */
[----:B------:R-:W-:Y:S02]  /*05b0*/  LOP3.LUT R16, R3, R24, RZ, 0x3c, !PT ;  /* 0x0000001803107212 */ /* 0x000fe400078e3cff */
[----:B------:R-:W-:Y:S02]  /*05c0*/  ISETP.NE.AND P1, PT, R24, RZ, PT ;  /* 0x000000ff1800720c */ /* 0x000fe40003f25270 */
[----:B------:R-:W-:Y:S01]  /*05d0*/  ISETP.GE.AND P2, PT, R16, RZ, PT ;  /* 0x000000ff1000720c */ /* 0x000fe20003f46270 */
[----:B------:R-:W-:-:S12]  /*05e0*/  @P0 VIADD R28, R28, 0x1 ;  /* 0x000000011c1c0836 */ /* 0x000fd80000000000 */
[----:B------:R-:W-:Y:S01]  /*05f0*/  @!P2 IMAD.MOV R28, RZ, RZ, -R28 ;  /* 0x000000ffff1ca224 */ /* 0x000fe200078e0a1c */
[----:B------:R-:W-:Y:S02]  /*0600*/  @!P1 LOP3.LUT R28, RZ, R24, RZ, 0x33, !PT ;  /* 0x00000018ff1c9212 */ /* 0x000fe400078e33ff */
[----:B------:R-:W-:-:S04]  /*0610*/  IABS R24, R8 ;  /* 0x0000000800187213 */ /* 0x000fc80000000000 */
[----:B------:R-:W0:Y:S01]  /*0620*/  I2F.RP R27, R24 ;  /* 0x00000018001b7306 */ /* 0x000e220000209400 */
[----:B------:R-:W-:Y:S02]  /*0630*/  IABS R17, R4 ;  /* 0x0000000400117213 */ /* 0x000fe40000000000 */
[----:B------:R-:W-:-:S05]  /*0640*/  IABS R16, R28 ;  /* 0x0000001c00107213 */ /* 0x000fca0000000000 */
[----:B0-----:R-:W0:Y:S01]  /*0650*/  MUFU.RCP R27, R27 ;  /* 0x0000001b001b7308 */ /* 0x001e220000001000 */
[----:B------:R-:W-:Y:S01]  /*0660*/  IADD3 R17, PT, PT, RZ, -R17, RZ ;  /* 0x80000011ff117210 */ /* 0x000fe20007ffe0ff */
[----:B------:R-:W-:-:S04]  /*0670*/  IMAD.HI.U32 R25, R25, R16, RZ ;  /* 0x0000001019197227 */ /* 0x000fc800078e00ff */
[----:B------:R-:W-:Y:S02]  /*0680*/  IMAD R25, R25, R17, R16 ;  /* 0x0000001119197224 */ /* 0x000fe400078e0210 */
[----:B0-----:R-:W-:-:S06]  /*0690*/  VIADD R17, R27, 0xffffffe ;  /* 0x0ffffffe1b117836 */ /* 0x001fcc0000000000 */
[----:B------:R-:W0:Y:S01]  /*06a0*/  F2I.FTZ.U32.TRUNC.NTZ R17, R17 ;  /* 0x0000001100117305 */ /* 0x000e22000021f000 */
[----:B------:R-:W-:Y:S02]  /*06b0*/  IMAD.MOV.U32 R16, RZ, RZ, RZ ;  /* 0x000000ffff107224 */ /* 0x000fe400078e00ff */
[----:B0-----:R-:W-:-:S04]  /*06c0*/  IMAD.MOV R29, RZ, RZ, -R17 ;  /* 0x000000ffff1d7224 */ /* 0x001fc800078e0a11 */
[----:B------:R-:W-:-:S04]  /*06d0*/  IMAD R29, R29, R24, RZ ;  /* 0x000000181d1d7224 */ /* 0x000fc800078e02ff */
[----:B------:R-:W-:Y:S02]  /*06e0*/  IMAD.HI.U32 R16, R17, R29, R16 ;  /* 0x0000001d11107227 */ /* 0x000fe400078e0010 */
[----:B------:R-:W3:Y:S01]  /*06f0*/  LDG.E R17, desc[UR18][R14.64+-0xc] ;  /* 0xfffff4120e117981 */ /* 0x000ee2000c1e1900 */
[----:B------:R-:W-:-:S13]  /*0700*/  ISETP.GT.U32.AND P0, PT, R7, R25, PT ;  /* 0x000000190700720c */ /* 0x000fda0003f04070 */
[----:B------:R-:W-:-:S04]  /*0710*/  @!P0 IADD3 R25, PT, PT, R25, -R7, RZ ;  /* 0x8000000719198210 */ /* 0x000fc80007ffe0ff */
[----:B------:R-:W-:Y:S02]  /*0720*/  ISETP.GT.U32.AND P0, PT, R7, R25, PT ;  /* 0x000000190700720c */ /* 0x000fe40003f04070 */
[----:B------:R-:W-:-:S11]  /*0730*/  ISETP.GE.AND P1, PT, R28, RZ, PT ;  /* 0x000000ff1c00720c */ /* 0x000fd60003f26270 */
[----:B------:R-:W-:Y:S01]  /*0740*/  @!P0 IMAD.IADD R25, R25, 0x1, -R7 ;  /* 0x0000000119198824 */ /* 0x000fe200078e0a07 */
[----:B------:R-:W-:-:S03]  /*0750*/  ISETP.NE.AND P0, PT, R4, RZ, PT ;  /* 0x000000ff0400720c */ /* 0x000fc60003f05270 */
[----:B------:R-:W-:-:S10]  /*0760*/  @!P1 IMAD.MOV R25, RZ, RZ, -R25 ;  /* 0x000000ffff199224 */ /* 0x000fd400078e0a19 */
[----:B------:R-:W-:Y:S02]  /*0770*/  @!P0 LOP3.LUT R25, RZ, R4, RZ, 0x33, !PT ;  /* 0x00000004ff198212 */ /* 0x000fe400078e33ff */
[----:B------:R-:W-:-:S03]  /*0780*/  IABS R4, R6 ;  /* 0x0000000600047213 */ /* 0x000fc60000000000 */
[----:B------:R-:W-:Y:S02]  /*0790*/  IMAD R0, R25, R21, R0 ;  /* 0x0000001519007224 */ /* 0x000fe400078e0200 */
[----:B------:R-:W-:Y:S02]  /*07a0*/  IMAD.MOV R4, RZ, RZ, -R4 ;  /* 0x000000ffff047224 */ /* 0x000fe400078e0a04 */
[----:B------:R-:W-:-:S04]  /*07b0*/  IMAD.HI.U32 R21, R26, R23, RZ ;  /* 0x000000171a157227 */ /* 0x000fc800078e00ff */
[----:B------:R-:W-:Y:S02]  /*07c0*/  IMAD R26, R21, R4, R23 ;  /* 0x00000004151a7224 */ /* 0x000fe400078e0217 */
[----:B------:R-:W5:Y:S03]  /*07d0*/  LDG.E R4, desc[UR18][R12.64+-0x4] ;  /* 0xfffffc120c047981 */ /* 0x000f66000c1e1900 */
[----:B------:R-:W-:-:S13]  /*07e0*/  ISETP.GT.U32.AND P1, PT, R9, R26, PT ;  /* 0x0000001a0900720c */ /* 0x000fda0003f24070 */
[----:B------:R-:W-:-:S04]  /*07f0*/  @!P1 IADD3 R26, PT, PT, R26, -R9, RZ ;  /* 0x800000091a1a9210 */ /* 0x000fc80007ffe0ff */
[----:B------:R-:W-:Y:S02]  /*0800*/  ISETP.GE.U32.AND P0, PT, R26, R9, PT ;  /* 0x000000091a00720c */ /* 0x000fe40003f06070 */
[----:B----4-:R-:W-:-:S04]  /*0810*/  IABS R9, R22 ;  /* 0x0000001600097213 */ /* 0x010fc80000000000 */
[----:B------:R-:W0:Y:S01]  /*0820*/  I2F.RP R25, R9 ;  /* 0x0000000900197306 */ /* 0x000e220000209400 */
[----:B------:R-:W-:-:S07]  /*0830*/  LOP3.LUT R7, R3, R6, RZ, 0x3c, !PT ;  /* 0x0000000603077212 */ /* 0x000fce00078e3cff */
[----:B0-----:R-:W0:Y:S01]  /*0840*/  MUFU.RCP R25, R25 ;  /* 0x0000001900197308 */ /* 0x001e220000001000 */
[----:B------:R-:W-:Y:S02]  /*0850*/  IABS R26, R5 ;  /* 0x00000005001a7213 */ /* 0x000fe40000000000 */
[----:B------:R-:W-:Y:S02]  /*0860*/  ISETP.GE.AND P2, PT, R7, RZ, PT ;  /* 0x000000ff0700720c */ /* 0x000fe40003f46270 */
[----:B0-----:R-:W-:Y:S01]  /*0870*/  IADD3 R7, PT, PT, R25, 0xffffffe, RZ ;  /* 0x0ffffffe19077810 */ /* 0x001fe20007ffe0ff */
[----:B------:R-:W-:Y:S02]  /*0880*/  IMAD.MOV R25, RZ, RZ, -R26 ;  /* 0x000000ffff197224 */ /* 0x000fe400078e0a1a */
[----:B------:R-:W4:Y:S01]  /*0890*/  LDG.E R26, desc[UR18][R10.64] ;  /* 0x000000120a1a7981 */ /* 0x000f22000c1e1900 */
[----:B------:R-:W-:Y:S01]  /*08a0*/  @!P1 VIADD R21, R21, 0x1 ;  /* 0x0000000115159836 */ /* 0x000fe20000000000 */
[----:B------:R-:W-:-:S03]  /*08b0*/  ISETP.NE.AND P1, PT, R6, RZ, PT ;  /* 0x000000ff0600720c */ /* 0x000fc60003f25270 */
[----:B------:R-:W-:-:S04]  /*08c0*/  @P0 VIADD R21, R21, 0x1 ;  /* 0x0000000115150836 */ /* 0x000fc80000000000 */
[----:B------:R-:W-:-:S06]  /*08d0*/  @!P2 IMAD.MOV R21, RZ, RZ, -R21 ;  /* 0x000000ffff15a224 */ /* 0x000fcc00078e0a15 */
[----:B------:R-:W-:-:S04]  /*08e0*/  @!P1 LOP3.LUT R21, RZ, R6, RZ, 0x33, !PT ;  /* 0x00000006ff159212 */ /* 0x000fc800078e33ff */
[----:B------:R-:W-:-:S05]  /*08f0*/  IABS R6, R21 ;  /* 0x0000001500067213 */ /* 0x000fca0000000000 */
[----:B------:R-:W-:-:S04]  /*0900*/  IMAD.HI.U32 R19, R19, R6, RZ ;  /* 0x0000000613137227 */ /* 0x000fc800078e00ff */
[----:B------:R-:W-:-:S05]  /*0910*/  IMAD R19, R19, R25, R6 ;  /* 0x0000001913137224 */ /* 0x000fca00078e0206 */
[----:B------:R-:W-:-:S13]  /*0920*/  ISETP.GT.U32.AND P0, PT, R18, R19, PT ;  /* 0x000000131200720c */ /* 0x000fda0003f04070 */
[----:B------:R-:W-:-:S05]  /*0930*/  @!P0 IMAD.IADD R19, R19, 0x1, -R18 ;  /* 0x0000000113138824 */ /* 0x000fca00078e0a12 */
[----:B------:R-:W-:Y:S02]  /*0940*/  ISETP.GT.U32.AND P0, PT, R18, R19, PT ;  /* 0x000000131200720c */ /* 0x000fe40003f04070 */
[----:B------:R-:W-:-:S11]  /*0950*/  ISETP.GE.AND P1, PT, R21, RZ, PT ;  /* 0x000000ff1500720c */ /* 0x000fd60003f26270 */
[----:B------:R-:W-:Y:S01]  /*0960*/  @!P0 IMAD.IADD R19, R19, 0x1, -R18 ;  /* 0x0000000113138824 */ /* 0x000fe200078e0a12 */
[----:B------:R-:W-:-:S03]  /*0970*/  ISETP.NE.AND P0, PT, R5, RZ, PT ;  /* 0x000000ff0500720c */ /* 0x000fc60003f05270 */
[----:B------:R-:W-:-:S10]  /*0980*/  @!P1 IMAD.MOV R19, RZ, RZ, -R19 ;  /* 0x000000ffff139224 */ /* 0x000fd400078e0a13 */
[----:B------:R-:W-:Y:S02]  /*0990*/  @!P0 LOP3.LUT R19, RZ, R5, RZ, 0x33, !PT ;  /* 0x00000005ff138212 */ /* 0x000fe400078e33ff */
[----:B------:R-:W4:Y:S01]  /*09a0*/  LDG.E R5, desc[UR18][R14.64+-0x8] ;  /* 0xfffff8120e057981 */ /* 0x000f22000c1e1900 */
[----:B--2---:R-:W-:-:S04]  /*09b0*/  IABS R25, R20 ;  /* 0x0000001400197213 */ /* 0x004fc80000000000 */
[----:B------:R-:W0:Y:S08]  /*09c0*/  I2F.RP R21, R25 ;  /* 0x0000001900157306 */ /* 0x000e300000209400 */
[----:B------:R-:W1:Y:S08]  /*09d0*/  F2I.FTZ.U32.TRUNC.NTZ R7, R7 ;  /* 0x0000000700077305 */ /* 0x000e70000021f000 */
[----:B0-----:R-:W0:Y:S01]  /*09e0*/  MUFU.RCP R21, R21 ;  /* 0x0000001500157308 */ /* 0x001e220000001000 */
[----:B---3--:R-:W-:-:S02]  /*09f0*/  IMAD R0, R19, R17, R0 ;  /* 0x0000001113007224 */ /* 0x008fc400078e0200 */
[----:B------:R-:W2:Y:S01]  /*0a00*/  LDG.E R17, desc[UR18][R12.64] ;  /* 0x000000120c117981 */ /* 0x000ea2000c1e1900 */
[----:B-1----:R-:W-:-:S04]  /*0a10*/  IMAD.MOV R6, RZ, RZ, -R7 ;  /* 0x000000ffff067224 */ /* 0x002fc800078e0a07 */
[----:B------:R-:W-:Y:S02]  /*0a20*/  IMAD R27, R6, R9, RZ ;  /* 0x00000009061b7224 */ /* 0x000fe400078e02ff */
[----:B------:R-:W-:-:S04]  /*0a30*/  IMAD.MOV.U32 R6, RZ, RZ, RZ ;  /* 0x000000ffff067224 */ /* 0x000fc800078e00ff */
[----:B------:R-:W-:Y:S01]  /*0a40*/  IMAD.HI.U32 R27, R7, R27, R6 ;  /* 0x0000001b071b7227 */ /* 0x000fe200078e0006 */
[----:B0-----:R-:W-:-:S04]  /*0a50*/  IADD3 R6, PT, PT, R21, 0xffffffe, RZ ;  /* 0x0ffffffe15067810 */ /* 0x001fc80007ffe0ff */
[----:B------:R0:W1:Y:S01]  /*0a60*/  F2I.FTZ.U32.TRUNC.NTZ R7, R6 ;  /* 0x0000000600077305 */ /* 0x000062000021f000 */
[----:B------:R-:W-:Y:S01]  /*0a70*/  IMAD.HI.U32 R19, R16, R23, RZ ;  /* 0x0000001710137227 */ /* 0x000fe200078e00ff */
[----:B0-----:R-:W-:-:S03]  /*0a80*/  MOV R6, RZ ;  /* 0x000000ff00067202 */ /* 0x001fc60000000f00 */
[----:B-1----:R-:W-:-:S04]  /*0a90*/  IMAD.MOV R18, RZ, RZ, -R7 ;  /* 0x000000ffff127224 */ /* 0x002fc800078e0a07 */
[----:B------:R-:W-:-:S04]  /*0aa0*/  IMAD R29, R18, R25, RZ ;  /* 0x00000019121d7224 */ /* 0x000fc800078e02ff */
[----:B------:R-:W-:Y:S01]  /*0ab0*/  IMAD.HI.U32 R18, R7, R29, R6 ;  /* 0x0000001d07127227 */ /* 0x000fe200078e0006 */
[----:B------:R-:W-:-:S05]  /*0ac0*/  IABS R6, R8 ;  /* 0x0000000800067213 */ /* 0x000fca0000000000 */
[----:B------:R-:W-:-:S04]  /*0ad0*/  IMAD.MOV R6, RZ, RZ, -R6 ;  /* 0x000000ffff067224 */ /* 0x000fc800078e0a06 */
[----:B------:R-:W-:Y:S01]  /*0ae0*/  IMAD R7, R19, R6, R23 ;  /* 0x0000000613077224 */ /* 0x000fe200078e0217 */
[----:B-----5:R-:W-:-:S04]  /*0af0*/  IABS R16, R4 ;  /* 0x0000000400107213 */ /* 0x020fc80000000000 */
[----:B------:R-:W0:Y:S01]  /*0b00*/  I2F.RP R21, R16 ;  /* 0x0000001000157306 */ /* 0x000e220000209400 */
[----:B------:R-:W-:Y:S02]  /*0b10*/  ISETP.GT.U32.AND P1, PT, R24, R7, PT ;  /* 0x000000071800720c */ /* 0x000fe40003f24070 */
[----:B------:R-:W-:-:S05]  /*0b20*/  LOP3.LUT R6, R3, R8, RZ, 0x3c, !PT ;  /* 0x0000000803067212 */ /* 0x000fca00078e3cff */
[----:B0-----:R-:W0:Y:S06]  /*0b30*/  MUFU.RCP R21, R21 ;  /* 0x0000001500157308 */ /* 0x001e2c0000001000 */
[----:B------:R-:W-:Y:S01]  /*0b40*/  @!P1 IMAD.IADD R7, R7, 0x1, -R24 ;  /* 0x0000000107079824 */ /* 0x000fe200078e0a18 */
[----:B------:R-:W-:-:S04]  /*0b50*/  ISETP.GE.AND P2, PT, R6, RZ, PT ;  /* 0x000000ff0600720c */ /* 0x000fc80003f46270 */
[----:B------:R-:W-:Y:S02]  /*0b60*/  ISETP.GE.U32.AND P0, PT, R7, R24, PT ;  /* 0x000000180700720c */ /* 0x000fe40003f06070 */
[----:B------:R-:W-:Y:S01]  /*0b70*/  IABS R24, R22 ;  /* 0x0000001600187213 */ /* 0x000fe20000000000 */
[----:B0-----:R-:W-:-:S03]  /*0b80*/  VIADD R6, R21, 0xffffffe ;  /* 0x0ffffffe15067836 */ /* 0x001fc60000000000 */
[----:B------:R-:W-:Y:S02]  /*0b90*/  IADD3 R21, PT, PT, RZ, -R24, RZ ;  /* 0x80000018ff157210 */ /* 0x000fe40007ffe0ff */
[----:B------:R-:W3:Y:S01]  /*0ba0*/  LDG.E R24, desc[UR18][R10.64+0x4] ;  /* 0x000004120a187981 */ /* 0x000ee2000c1e1900 */
[----:B------:R-:W-:Y:S02]  /*0bb0*/  @!P1 IADD3 R19, PT, PT, R19, 0x1, RZ ;  /* 0x0000000113139810 */ /* 0x000fe40007ffe0ff */
[----:B------:R-:W-:-:S03]  /*0bc0*/  ISETP.NE.AND P1, PT, R8, RZ, PT ;  /* 0x000000ff0800720c */ /* 0x000fc60003f25270 */
[----:B------:R-:W-:-:S04]  /*0bd0*/  @P0 VIADD R19, R19, 0x1 ;  /* 0x0000000113130836 */ /* 0x000fc80000000000 */
[----:B------:R-:W-:-:S06]  /*0be0*/  @!P2 IMAD.MOV R19, RZ, RZ, -R19 ;  /* 0x000000ffff13a224 */ /* 0x000fcc00078e0a13 */
[----:B------:R-:W-:-:S04]  /*0bf0*/  @!P1 LOP3.LUT R19, RZ, R8, RZ, 0x33, !PT ;  /* 0x00000008ff139212 */ /* 0x000fc800078e33ff */
[----:B------:R-:W-:-:S05]  /*0c00*/  IABS R8, R19 ;  /* 0x0000001300087213 */ /* 0x000fca0000000000 */
[----:B------:R-:W-:-:S04]  /*0c10*/  IMAD.HI.U32 R27, R27, R8, RZ ;  /* 0x000000081b1b7227 */ /* 0x000fc800078e00ff */
[----:B------:R-:W-:Y:S01]  /*0c20*/  IMAD R8, R27, R21, R8 ;  /* 0x000000151b087224 */ /* 0x000fe200078e0208 */
[----:B------:R-:W-:Y:S02]  /*0c30*/  ISETP.GE.AND P1, PT, R19, RZ, PT ;  /* 0x000000ff1300720c */ /* 0x000fe40003f26270 */
[----:B----4-:R-:W-:-:S04]  /*0c40*/  IABS R21, R26 ;  /* 0x0000001a00157213 */ /* 0x010fc80000000000 */
[----:B------:R-:W0:Y:S08]  /*0c50*/  I2F.RP R19, R21 ;  /* 0x0000001500137306 */ /* 0x000e300000209400 */
[----:B------:R1:W4:Y:S08]  /*0c60*/  F2I.FTZ.U32.TRUNC.NTZ R7, R6 ;  /* 0x0000000600077305 */ /* 0x000330000021f000 */
[----:B0-----:R-:W0:Y:S01]  /*0c70*/  MUFU.RCP R19, R19 ;  /* 0x0000001300137308 */ /* 0x001e220000001000 */
[----:B------:R-:W-:Y:S01]  /*0c80*/  ISETP.GT.U32.AND P0, PT, R9, R8, PT ;  /* 0x000000080900720c */ /* 0x000fe20003f04070 */
[----:B-1----:R-:W-:-:S02]  /*0c90*/  IMAD.MOV.U32 R6, RZ, RZ, RZ ;  /* 0x000000ffff067224 */ /* 0x002fc400078e00ff */
[----:B----4-:R-:W-:-:S04]  /*0ca0*/  IMAD.MOV R27, RZ, RZ, -R7 ;  /* 0x000000ffff1b7224 */ /* 0x010fc800078e0a07 */
[----:B------:R-:W-:-:S04]  /*0cb0*/  IMAD R27, R27, R16, RZ ;  /* 0x000000101b1b7224 */ /* 0x000fc800078e02ff */
[----:B------:R-:W-:-:S04]  /*0cc0*/  IMAD.HI.U32 R27, R7, R27, R6 ;  /* 0x0000001b071b7227 */ /* 0x000fc800078e0006 */
[----:B0-----:R-:W-:Y:S01]  /*0cd0*/  VIADD R7, R19, 0xffffffe ;  /* 0x0ffffffe13077836 */ /* 0x001fe20000000000 */
[----:B------:R-:W-:-:S05]  /*0ce0*/  @!P0 IADD3 R8, PT, PT, R8, -R9, RZ ;  /* 0x8000000908088210 */ /* 0x000fca0007ffe0ff */
[----:B------:R-:W0:Y:S01]  /*0cf0*/  F2I.FTZ.U32.TRUNC.NTZ R7, R7 ;  /* 0x0000000700077305 */ /* 0x000e22000021f000 */
[----:B------:R-:W-:Y:S01]  /*0d00*/  ISETP.GT.U32.AND P0, PT, R9, R8, PT ;  /* 0x000000080900720c */ /* 0x000fe20003f04070 */
[----:B0-----:R-:W-:-:S12]  /*0d10*/  IMAD.MOV R6, RZ, RZ, -R7 ;  /* 0x000000ffff067224 */ /* 0x001fd800078e0a07 */
[----:B------:R-:W-:Y:S02]  /*0d20*/  @!P0 IMAD.IADD R8, R8, 0x1, -R9 ;  /* 0x0000000108088824 */ /* 0x000fe400078e0a09 */
[----:B------:R-:W-:Y:S02]  /*0d30*/  IMAD R9, R6, R21, RZ ;  /* 0x0000001506097224 */ /* 0x000fe400078e02ff */
[----:B------:R-:W-:-:S04]  /*0d40*/  IMAD.MOV.U32 R6, RZ, RZ, RZ ;  /* 0x000000ffff067224 */ /* 0x000fc800078e00ff */
[----:B------:R-:W-:Y:S01]  /*0d50*/  IMAD.HI.U32 R28, R7, R9, R6 ;  /* 0x00000009071c7227 */ /* 0x000fe200078e0006 */
[----:B------:R-:W-:Y:S01]  /*0d60*/  MOV R6, R8 ;  /* 0x0000000800067202 */ /* 0x000fe20000000f00 */
[----:B------:R-:W4:Y:S04]  /*0d70*/  LDG.E R9, desc[UR18][R14.64+-0x4] ;  /* 0xfffffc120e097981 */ /* 0x000f28000c1e1900 */
[----:B------:R-:W5:Y:S01]  /*0d80*/  LDG.E R8, desc[UR18][R12.64+0x4] ;  /* 0x000004120c087981 */ /* 0x000f62000c1e1900 */
[----:B------:R-:W-:Y:S01]  /*0d90*/  ISETP.NE.AND P0, PT, R22, RZ, PT ;  /* 0x000000ff1600720c */ /* 0x000fe20003f05270 */
[----:B------:R-:W-:-:S12]  /*0da0*/  @!P1 IMAD.MOV R6, RZ, RZ, -R6 ;  /* 0x000000ffff069224 */ /* 0x000fd800078e0a06 */
[----:B------:R-:W-:-:S05]  /*0db0*/  @!P0 LOP3.LUT R6, RZ, R22, RZ, 0x33, !PT ;  /* 0x00000016ff068212 */ /* 0x000fca00078e33ff */
[----:B------:R-:W-:Y:S01]  /*0dc0*/  IMAD R0, R6, R5, R0 ;  /* 0x0000000506007224 */ /* 0x000fe200078e0200 */
[----:B------:R-:W-:Y:S01]  /*0dd0*/  IABS R5, R20 ;  /* 0x0000001400057213 */ /* 0x000fe20000000000 */
[----:B------:R-:W-:-:S04]  /*0de0*/  IMAD.HI.U32 R18, R18, R23, RZ ;  /* 0x0000001712127227 */ /* 0x000fc800078e00ff */
[----:B------:R-:W-:-:S04]  /*0df0*/  IMAD.MOV R6, RZ, RZ, -R5 ;  /* 0x000000ffff067224 */ /* 0x000fc800078e0a05 */
[----:B------:R-:W-:-:S05]  /*0e00*/  IMAD R6, R18, R6, R23 ;  /* 0x0000000612067224 */ /* 0x000fca00078e0217 */
[----:B------:R-:W-:-:S13]  /*0e10*/  ISETP.GT.U32.AND P1, PT, R25, R6, PT ;  /* 0x000000061900720c */ /* 0x000fda0003f24070 */
[----:B------:R-:W-:-:S05]  /*0e20*/  @!P1 IMAD.IADD R6, R6, 0x1, -R25 ;  /* 0x0000000106069824 */ /* 0x000fca00078e0a19 */
[----:B------:R-:W-:Y:S02]  /*0e30*/  ISETP.GE.U32.AND P0, PT, R6, R25, PT ;  /* 0x000000190600720c */ /* 0x000fe40003f06070 */
[----:B------:R-:W-:Y:S02]  /*0e40*/  LOP3.LUT R6, R3, R20, RZ, 0x3c, !PT ;  /* 0x0000001403067212 */ /* 0x000fe400078e3cff */
[----:B------:R-:W-:Y:S02]  /*0e50*/  @!P1 IADD3 R18, PT, PT, R18, 0x1, RZ ;  /* 0x0000000112129810 */ /* 0x000fe40007ffe0ff */
[----:B------:R-:W-:Y:S02]  /*0e60*/  ISETP.GE.AND P2, PT, R6, RZ, PT ;  /* 0x000000ff0600720c */ /* 0x000fe40003f46270 */
[----:B--2---:R-:W-:-:S04]  /*0e70*/  IABS R5, R17 ;  /* 0x0000001100057213 */ /* 0x004fc80000000000 */
[----:B------:R-:W0:Y:S01]  /*0e80*/  I2F.RP R19, R5 ;  /* 0x0000000500137306 */ /* 0x000e220000209400 */
[----:B------:R-:W-:-:S07]  /*0e90*/  ISETP.NE.AND P1, PT, R20, RZ, PT ;  /* 0x000000ff1400720c */ /* 0x000fce0003f25270 */
[----:B0-----:R-:W0:Y:S01]  /*0ea0*/  MUFU.RCP R19, R19 ;  /* 0x0000001300137308 */ /* 0x001e220000001000 */
[----:B------:R-:W-:-:S04]  /*0eb0*/  @P0 VIADD R18, R18, 0x1 ;  /* 0x0000000112120836 */ /* 0x000fc80000000000 */
[----:B------:R-:W-:Y:S01]  /*0ec0*/  @!P2 IMAD.MOV R18, RZ, RZ, -R18 ;  /* 0x000000ffff12a224 */ /* 0x000fe200078e0a12 */
[----:B------:R-:W-:Y:S02]  /*0ed0*/  @!P1 LOP3.LUT R18, RZ, R20, RZ, 0x33, !PT ;  /* 0x00000014ff129212 */ /* 0x000fe400078e33ff */
[----:B------:R-:W-:Y:S01]  /*0ee0*/  IABS R22, R4 ;  /* 0x0000000400167213 */ /* 0x000fe20000000000 */
[----:B0-----:R-:W-:-:S04]  /*0ef0*/  VIADD R6, R19, 0xffffffe ;  /* 0x0ffffffe13067836 */ /* 0x001fc80000000000 */
[----:B------:R-:W0:Y:S01]  /*0f00*/  F2I.FTZ.U32.TRUNC.NTZ R7, R6 ;  /* 0x0000000600077305 */ /* 0x000e22000021f000 */
[----:B------:R-:W-:Y:S02]  /*0f10*/  IABS R20, R18 ;  /* 0x0000001200147213 */ /* 0x000fe40000000000 */
[----:B------:R-:W-:-:S03]  /*0f20*/  IADD3 R19, PT, PT, RZ, -R22, RZ ;  /* 0x80000016ff137210 */ /* 0x000fc60007ffe0ff */
[----:B------:R-:W-:-:S04]  /*0f30*/  IMAD.HI.U32 R27, R27, R20, RZ ;  /* 0x000000141b1b7227 */ /* 0x000fc800078e00ff */
[----:B------:R-:W-:Y:S02]  /*0f40*/  IMAD R19, R27, R19, R20 ;  /* 0x000000131b137224 */ /* 0x000fe400078e0214 */
[----:B0-----:R-:W-:-:S04]  /*0f50*/  IMAD.MOV R20, RZ, RZ, -R7 ;  /* 0x000000ffff147224 */ /* 0x001fc800078e0a07 */
[----:B------:R-:W-:Y:S02]  /*0f60*/  IMAD R25, R20, R5, RZ ;  /* 0x0000000514197224 */ /* 0x000fe400078e02ff */
[----:B------:R-:W2:Y:S01]  /*0f70*/  LDG.E R20, desc[UR18][R10.64+0x8] ;  /* 0x000008120a147981 */ /* 0x000ea2000c1e1900 */
[----:B------:R-:W-:Y:S02]  /*0f80*/  ISETP.GT.U32.AND P0, PT, R16, R19, PT ;  /* 0x000000131000720c */ /* 0x000fe40003f04070 */
[----:B------:R-:W-:-:S11]  /*0f90*/  ISETP.GE.AND P1, PT, R18, RZ, PT ;  /* 0x000000ff1200720c */ /* 0x000fd60003f26270 */
[----:B------:R-:W-:-:S04]  /*0fa0*/  @!P0 IADD3 R19, PT, PT, R19, -R16, RZ ;  /* 0x8000001013138210 */ /* 0x000fc80007ffe0ff */
[----:B------:R-:W-:Y:S02]  /*0fb0*/  ISETP.GT.U32.AND P0, PT, R16, R19, PT ;  /* 0x000000131000720c */ /* 0x000fe40003f04070 */
[----:B---3--:R-:W-:-:S04]  /*0fc0*/  IABS R22, R24 ;  /* 0x0000001800167213 */ /* 0x008fc80000000000 */
[----:B------:R-:W0:Y:S07]  /*0fd0*/  I2F.RP R18, R22 ;  /* 0x0000001600127306 */ /* 0x000e2e0000209400 */
[----:B------:R-:W-:Y:S02]  /*0fe0*/  @!P0 IMAD.IADD R19, R19, 0x1, -R16 ;  /* 0x0000000113138824 */ /* 0x000fe400078e0a10 */
[----:B------:R-:W3:Y:S01]  /*0ff0*/  LDG.E R16, desc[UR18][R12.64+0x8] ;  /* 0x000008120c107981 */ /* 0x000ee2000c1e1900 */
[----:B0-----:R-:W0:Y:S01]  /*1000*/  MUFU.RCP R18, R18 ;  /* 0x0000001200127308 */ /* 0x001e220000001000 */
[----:B------:R-:W-:-:S04]  /*1010*/  IMAD.MOV.U32 R6, RZ, RZ, RZ ;  /* 0x000000ffff067224 */ /* 0x000fc800078e00ff */
[----:B------:R-:W-:Y:S01]  /*1020*/  IMAD.HI.U32 R25, R7, R25, R6 ;  /* 0x0000001907197227 */ /* 0x000fe200078e0006 */
[----:B------:R-:W-:-:S03]  /*1030*/  ISETP.NE.AND P0, PT, R4, RZ, PT ;  /* 0x000000ff0400720c */ /* 0x000fc60003f05270 */
[----:B0-----:R-:W-:-:S04]  /*1040*/  VIADD R6, R18, 0xffffffe ;  /* 0x0ffffffe12067836 */ /* 0x001fc80000000000 */
[----:B------:R0:W1:Y:S01]  /*1050*/  F2I.FTZ.U32.TRUNC.NTZ R7, R6 ;  /* 0x0000000600077305 */ /* 0x000062000021f000 */
[----:B------:R-:W-:-:S05]  /*1060*/  @!P1 IADD3 R19, PT, PT, -R19, RZ, RZ ;  /* 0x000000ff13139210 */ /* 0x000fca0007ffe1ff */
[----:B------:R-:W-:Y:S02]  /*1070*/  @!P0 LOP3.LUT R19, RZ, R4, RZ, 0x33, !PT ;  /* 0x00000004ff138212 */ /* 0x000fe400078e33ff */
[----:B------:R-:W-:Y:S01]  /*1080*/  IABS R4, R26 ;  /* 0x0000001a00047213 */ /* 0x000fe20000000000 */
[----:B0-----:R-:W-:Y:S02]  /*1090*/  IMAD.MOV.U32 R6, RZ, RZ, RZ ;  /* 0x000000ffff067224 */ /* 0x001fe400078e00ff */
[----:B-1----:R-:W-:-:S04]  /*10a0*/  IMAD.MOV R27, RZ, RZ, -R7 ;  /* 0x000000ffff1b7224 */ /* 0x002fc800078e0a07 */
[----:B------:R-:W-:-:S04]  /*10b0*/  IMAD R27, R27, R22, RZ ;  /* 0x000000161b1b7224 */ /* 0x000fc800078e02ff */
[----:B------:R-:W-:-:S04]  /*10c0*/  IMAD.HI.U32 R18, R7, R27, R6 ;  /* 0x0000001b07127227 */ /* 0x000fc800078e0006 */
[----:B------:R-:W-:Y:S02]  /*10d0*/  IMAD.MOV R7, RZ, RZ, -R4 ;  /* 0x000000ffff077224 */ /* 0x000fe400078e0a04 */
[----:B------:R-:W-:-:S04]  /*10e0*/  IMAD.HI.U32 R4, R28, R23, RZ ;  /* 0x000000171c047227 */ /* 0x000fc800078e00ff */
[----:B------:R-:W-:-:S05]  /*10f0*/  IMAD R28, R4, R7, R23 ;  /* 0x00000007041c7224 */ /* 0x000fca00078e0217 */
[----:B------:R-:W-:-:S13]  /*1100*/  ISETP.GT.U32.AND P3, PT, R21, R28, PT ;  /* 0x0000001c1500720c */ /* 0x000fda0003f64070 */
[----:B------:R-:W-:-:S05]  /*1110*/  @!P3 IMAD.IADD R28, R28, 0x1, -R21 ;  /* 0x000000011c1cb824 */ /* 0x000fca00078e0a15 */
[----:B------:R-:W-:Y:S02]  /*1120*/  ISETP.GE.U32.AND P2, PT, R28, R21, PT ;  /* 0x000000151c00720c */ /* 0x000fe40003f46070 */
[----:B------:R-:W3:Y:S04]  /*1130*/  LDG.E R28, desc[UR18][R10.64+0xc] ;  /* 0x00000c120a1c7981 */ /* 0x000ee8000c1e1900 */
[----:B------:R-:W3:Y:S01]  /*1140*/  LDG.E R21, desc[UR18][R12.64+0xc] ;  /* 0x00000c120c157981 */ /* 0x000ee2000c1e1900 */
[----:B----4-:R-:W-:Y:S01]  /*1150*/  IMAD R9, R19, R9, R0 ;  /* 0x0000000913097224 */ /* 0x010fe200078e0200 */
[----:B-----5:R-:W-:-:S04]  /*1160*/  IABS R0, R8 ;  /* 0x0000000800007213 */ /* 0x020fc80000000000 */
[----:B------:R-:W0:Y:S08]  /*1170*/  I2F.RP R19, R0 ;  /* 0x0000000000137306 */ /* 0x000e300000209400 */
[----:B0-----:R-:W0:Y:S02]  /*1180*/  MUFU.RCP R6, R19 ;  /* 0x0000001300067308 */ /* 0x001e240000001000 */
[----:B0-----:R-:W-:-:S06]  /*1190*/  VIADD R7, R6, 0xffffffe ;  /* 0x0ffffffe06077836 */ /* 0x001fcc0000000000 */
[----:B------:R-:W0:Y:S01]  /*11a0*/  F2I.FTZ.U32.TRUNC.NTZ R7, R7 ;  /* 0x0000000700077305 */ /* 0x000e22000021f000 */
[----:B------:R-:W-:Y:S01]  /*11b0*/  IMAD.MOV.U32 R6, RZ, RZ, RZ ;  /* 0x000000ffff067224 */ /* 0x000fe200078e00ff */
[----:B0-----:R-:W-:-:S05]  /*11c0*/  IADD3 R19, PT, PT, RZ, -R7, RZ ;  /* 0x80000007ff137210 */ /* 0x001fca0007ffe0ff */
[----:B------:R-:W-:-:S04]  /*11d0*/  IMAD R19, R19, R0, RZ ;  /* 0x0000000013137224 */ /* 0x000fc800078e02ff */
[----:B------:R-:W-:Y:S01]  /*11e0*/  IMAD.HI.U32 R6, R7, R19, R6 ;  /* 0x0000001307067227 */ /* 0x000fe200078e0006 */
[----:B------:R-:W-:-:S03]  /*11f0*/  IABS R19, R24 ;  /* 0x0000001800137213 */ /* 0x000fc60000000000 */
[----:B------:R-:W-:-:S04]  /*1200*/  IMAD.HI.U32 R7, R18, R23, RZ ;  /* 0x0000001712077227 */ /* 0x000fc800078e00ff */
[----:B------:R-:W-:-:S04]  /*1210*/  IMAD.MOV R19, RZ, RZ, -R19 ;  /* 0x000000ffff137224 */ /* 0x000fc800078e0a13 */
[----:B------:R-:W-:-:S05]  /*1220*/  IMAD R19, R7, R19, R23 ;  /* 0x0000001307137224 */ /* 0x000fca00078e0217 */
[----:B------:R-:W-:Y:S02]  /*1230*/  ISETP.GT.U32.AND P1, PT, R22, R19, PT ;  /* 0x000000131600720c */ /* 0x000fe40003f24070 */
[----:B------:R-:W-:Y:S02]  /*1240*/  LOP3.LUT R18, R3, R26, RZ, 0x3c, !PT ;  /* 0x0000001a03127212 */ /* 0x000fe400078e3cff */
[----:B------:R-:W-:Y:S02]  /*1250*/  @!P3 IADD3 R4, PT, PT, R4, 0x1, RZ ;  /* 0x000000010404b810 */ /* 0x000fe40007ffe0ff */
[----:B------:R-:W-:Y:S02]  /*1260*/  ISETP.GE.AND P4, PT, R18, RZ, PT ;  /* 0x000000ff1200720c */ /* 0x000fe40003f86270 */
[----:B------:R-:W-:-:S05]  /*1270*/  ISETP.NE.AND P3, PT, R26, RZ, PT ;  /* 0x000000ff1a00720c */ /* 0x000fca0003f65270 */
[----:B------:R-:W-:Y:S02]  /*1280*/  @!P1 IMAD.IADD R19, R19, 0x1, -R22 ;  /* 0x0000000113139824 */ /* 0x000fe400078e0a16 */
[----:B------:R-:W-:-:S03]  /*1290*/  @P2 VIADD R4, R4, 0x1 ;  /* 0x0000000104042836 */ /* 0x000fc60000000000 */
[----:B------:R-:W-:Y:S01]  /*12a0*/  ISETP.GE.U32.AND P0, PT, R19, R22, PT ;  /* 0x000000161300720c */ /* 0x000fe20003f06070 */
[----:B------:R-:W-:Y:S01]  /*12b0*/  IMAD.MOV.U32 R18, RZ, RZ, R4 ;  /* 0x000000ffff127224 */ /* 0x000fe200078e0004 */
[----:B------:R-:W-:Y:S02]  /*12c0*/  LOP3.LUT R4, R3, R24, RZ, 0x3c, !PT ;  /* 0x0000001803047212 */ /* 0x000fe400078e3cff */
[----:B------:R-:W-:Y:S02]  /*12d0*/  @!P1 IADD3 R7, PT, PT, R7, 0x1, RZ ;  /* 0x0000000107079810 */ /* 0x000fe40007ffe0ff */
[----:B------:R-:W-:Y:S02]  /*12e0*/  ISETP.GE.AND P2, PT, R4, RZ, PT ;  /* 0x000000ff0400720c */ /* 0x000fe40003f46270 */
[----:B------:R-:W-:Y:S01]  /*12f0*/  ISETP.NE.AND P1, PT, R24, RZ, PT ;  /* 0x000000ff1800720c */ /* 0x000fe20003f25270 */
[----:B------:R-:W-:Y:S01]  /*1300*/  @!P4 IMAD.MOV R18, RZ, RZ, -R18 ;  /* 0x000000ffff12c224 */ /* 0x000fe200078e0a12 */
[----:B------:R-:W-:-:S02]  /*1310*/  IABS R4, R17 ;  /* 0x0000001100047213 */ /* 0x000fc40000000000 */
[----:B------:R-:W-:Y:S01]  /*1320*/  @!P3 LOP3.LUT R18, RZ, R26, RZ, 0x33, !PT ;  /* 0x0000001aff12b212 */ /* 0x000fe200078e33ff */
[----:B------:R-:W-:Y:S02]  /*1330*/  @P0 VIADD R7, R7, 0x1 ;  /* 0x0000000107070836 */ /* 0x000fe40000000000 */
[----:B------:R-:W-:Y:S01]  /*1340*/  IMAD.MOV R19, RZ, RZ, -R4 ;  /* 0x000000ffff137224 */ /* 0x000fe200078e0a04 */
[----:B------:R-:W-:Y:S01]  /*1350*/  IABS R22, R18 ;  /* 0x0000001200167213 */ /* 0x000fe20000000000 */
[----:B------:R-:W-:Y:S02]  /*1360*/  IMAD.MOV.U32 R4, RZ, RZ, R7 ;  /* 0x000000ffff047224 */ /* 0x000fe400078e0007 */
[----:B------:R-:W-:Y:S02]  /*1370*/  IMAD.MOV.U32 R7, RZ, RZ, R19 ;  /* 0x000000ffff077224 */ /* 0x000fe400078e0013 */
[----:B------:R-:W-:Y:S01]  /*1380*/  IMAD.HI.U32 R25, R25, R22, RZ ;  /* 0x0000001619197227 */ /* 0x000fe200078e00ff */
[----:B------:R-:W-:-:S02]  /*1390*/  @!P2 IADD3 R4, PT, PT, -R4, RZ, RZ ;  /* 0x000000ff0404a210 */ /* 0x000fc40007ffe1ff */
[----:B------:R-:W-:Y:S01]  /*13a0*/  @!P1 LOP3.LUT R4, RZ, R24, RZ, 0x33, !PT ;  /* 0x00000018ff049212 */ /* 0x000fe200078e33ff */
[----:B------:R-:W-:Y:S01]  /*13b0*/  IMAD R22, R25, R7, R22 ;  /* 0x0000000719167224 */ /* 0x000fe200078e0216 */
[----:B--2---:R-:W-:-:S04]  /*13c0*/  IABS R24, R20 ;  /* 0x0000001400187213 */ /* 0x004fc80000000000 */
[----:B------:R-:W0:Y:S01]  /*13d0*/  I2F.RP R25, R24 ;  /* 0x0000001800197306 */ /* 0x000e220000209400 */
[----:B------:R-:W-:Y:S02]  /*13e0*/  IABS R7, R8 ;  /* 0x0000000800077213 */ /* 0x000fe40000000000 */
[----:B------:R-:W-:-:S05]  /*13f0*/  IABS R19, R4 ;  /* 0x0000000400137213 */ /* 0x000fca0000000000 */
[----:B0-----:R-:W0:Y:S01]  /*1400*/  MUFU.RCP R25, R25 ;  /* 0x0000001900197308 */ /* 0x001e220000001000 */
[----:B------:R-:W-:Y:S02]  /*1410*/  IMAD.MOV R7, RZ, RZ, -R7 ;  /* 0x000000ffff077224 */ /* 0x000fe400078e0a07 */
[----:B------:R-:W-:-:S04]  /*1420*/  IMAD.HI.U32 R6, R6, R19, RZ ;  /* 0x0000001306067227 */ /* 0x000fc800078e00ff */
[----:B------:R-:W-:Y:S02]  /*1430*/  IMAD R19, R6, R7, R19 ;  /* 0x0000000706137224 */ /* 0x000fe400078e0213 */
[----:B0-----:R-:W-:-:S04]  /*1440*/  VIADD R6, R25, 0xffffffe ;  /* 0x0ffffffe19067836 */ /* 0x001fc80000000000 */
[----:B------:R0:W1:Y:S02]  /*1450*/  F2I.FTZ.U32.TRUNC.NTZ R7, R6 ;  /* 0x0000000600077305 */ /* 0x000064000021f000 */
[----:B0-----:R-:W-:Y:S01]  /*1460*/  IMAD.MOV.U32 R6, RZ, RZ, RZ ;  /* 0x000000ffff067224 */ /* 0x001fe200078e00ff */
[----:B-1----:R-:W-:-:S05]  /*1470*/  IADD3 R27, PT, PT, RZ, -R7, RZ ;  /* 0x80000007ff1b7210 */ /* 0x002fca0007ffe0ff */
[----:B------:R-:W-:-:S04]  /*1480*/  IMAD R27, R27, R24, RZ ;  /* 0x000000181b1b7224 */ /* 0x000fc800078e02ff */
[----:B------:R-:W-:Y:S01]  /*1490*/  IMAD.HI.U32 R26, R7, R27, R6 ;  /* 0x0000001b071a7227 */ /* 0x000fe200078e0006 */
[----:B------:R-:W-:-:S05]  /*14a0*/  IABS R7, R20 ;  /* 0x0000001400077213 */ /* 0x000fca0000000000 */
[----:B------:R-:W-:Y:S02]  /*14b0*/  IMAD.MOV R7, RZ, RZ, -R7 ;  /* 0x000000ffff077224 */ /* 0x000fe400078e0a07 */
[----:B------:R-:W-:-:S04]  /*14c0*/  IMAD.HI.U32 R26, R26, R23, RZ ;  /* 0x000000171a1a7227 */ /* 0x000fc800078e00ff */
[----:B------:R-:W-:-:S05]  /*14d0*/  IMAD R7, R26, R7, R23 ;  /* 0x000000071a077224 */ /* 0x000fca00078e0217 */
[----:B------:R-:W-:-:S13]  /*14e0*/  ISETP.GT.U32.AND P3, PT, R24, R7, PT ;  /* 0x000000071800720c */ /* 0x000fda0003f64070 */
[----:B------:R-:W-:-:S05]  /*14f0*/  @!P3 IMAD.IADD R7, R7, 0x1, -R24 ;  /* 0x000000010707b824 */ /* 0x000fca00078e0a18 */
[----:B------:R-:W-:Y:S02]  /*1500*/  ISETP.GE.U32.AND P2, PT, R7, R24, PT ;  /* 0x000000180700720c */ /* 0x000fe40003f46070 */
[----:B---3--:R-:W-:-:S04]  /*1510*/  IABS R24, R16 ;  /* 0x0000001000187213 */ /* 0x008fc80000000000 */
[----:B------:R-:W0:Y:S08]  /*1520*/  I2F.RP R25, R24 ;  /* 0x0000001800197306 */ /* 0x000e300000209400 */
[----:B0-----:R-:W0:Y:S02]  /*1530*/  MUFU.RCP R25, R25 ;  /* 0x0000001900197308 */ /* 0x001e240000001000 */
[----:B0-----:R-:W-:-:S06]  /*1540*/  IADD3 R7, PT, PT, R25, 0xffffffe, RZ ;  /* 0x0ffffffe19077810 */ /* 0x001fcc0007ffe0ff */
[----:B------:R-:W0:Y:S01]  /*1550*/  F2I.FTZ.U32.TRUNC.NTZ R7, R7 ;  /* 0x0000000700077305 */ /* 0x000e22000021f000 */
[----:B------:R-:W-:Y:S01]  /*1560*/  ISETP.GE.AND P1, PT, R18, RZ, PT ;  /* 0x000000ff1200720c */ /* 0x000fe20003f26270 */
[----:B0-----:R-:W-:-:S04]  /*1570*/  IMAD.MOV R27, RZ, RZ, -R7 ;  /* 0x000000ffff1b7224 */ /* 0x001fc800078e0a07 */
[----:B------:R-:W-:-:S04]  /*1580*/  IMAD R27, R27, R24, RZ ;  /* 0x000000181b1b7224 */ /* 0x000fc800078e02ff */
[----:B------:R-:W-:Y:S01]  /*1590*/  IMAD.HI.U32 R6, R7, R27, R6 ;  /* 0x0000001b07067227 */ /* 0x000fe200078e0006 */
[----:B------:R-:W-:Y:S02]  /*15a0*/  IABS R7, R28 ;  /* 0x0000001c00077213 */ /* 0x000fe40000000000 */
[C---:B------:R-:W-:Y:S02]  /*15b0*/  ISETP.GT.U32.AND P0, PT, R5.reuse, R22, PT ;  /* 0x000000160500720c */ /* 0x040fe40003f04070 */
[----:B------:R-:W0:Y:S11]  /*15c0*/  I2F.RP R18, R7 ;  /* 0x0000000700127306 */ /* 0x000e360000209400 */
[----:B------:R-:W-:Y:S01]  /*15d0*/  @!P0 IMAD.IADD R22, R22, 0x1, -R5 ;  /* 0x0000000116168824 */ /* 0x000fe200078e0a05 */
[----:B0-----:R-:W0:Y:S04]  /*15e0*/  MUFU.RCP R18, R18 ;  /* 0x0000001200127308 */ /* 0x001e280000001000 */
[----:B------:R-:W-:-:S13]  /*15f0*/  ISETP.GT.U32.AND P0, PT, R5, R22, PT ;  /* 0x000000160500720c */ /* 0x000fda0003f04070 */
[----:B------:R-:W-:Y:S01]  /*1600*/  @!P0 IADD3 R22, PT, PT, R22, -R5, RZ ;  /* 0x8000000516168210 */ /* 0x000fe20007ffe0ff */
[----:B0-----:R-:W-:Y:S01]  /*1610*/  VIADD R5, R18, 0xffffffe ;  /* 0x0ffffffe12057836 */ /* 0x001fe20000000000 */
[----:B------:R-:W-:-:S05]  /*1620*/  ISETP.NE.AND P0, PT, R17, RZ, PT ;  /* 0x000000ff1100720c */ /* 0x000fca0003f05270 */
[----:B------:R-:W0:Y:S01]  /*1630*/  F2I.FTZ.U32.TRUNC.NTZ R5, R5 ;  /* 0x0000000500057305 */ /* 0x000e22000021f000 */
[----:B------:R-:W-:-:S07]  /*1640*/  @!P1 IMAD.MOV R22, RZ, RZ, -R22 ;  /* 0x000000ffff169224 */ /* 0x000fce00078e0a16 */
[----:B------:R-:W-:Y:S02]  /*1650*/  @!P0 LOP3.LUT R22, RZ, R17, RZ, 0x33, !PT ;  /* 0x00000011ff168212 */ /* 0x000fe400078e33ff */
[----:B------:R-:W-:Y:S02]  /*1660*/  ISETP.GE.AND P0, PT, R4, RZ, PT ;  /* 0x000000ff0400720c */ /* 0x000fe40003f06270 */
[----:B------:R-:W-:Y:S02]  /*1670*/  LOP3.LUT R4, R3, R20, RZ, 0x3c, !PT ;  /* 0x0000001403047212 */ /* 0x000fe400078e3cff */
[----:B0-----:R-:W-:Y:S02]  /*1680*/  IADD3 R17, PT, PT, RZ, -R5, RZ ;  /* 0x80000005ff117210 */ /* 0x001fe40007ffe0ff */
[----:B------:R-:W-:Y:S01]  /*1690*/  ISETP.GE.AND P4, PT, R4, RZ, PT ;  /* 0x000000ff0400720c */ /* 0x000fe20003f86270 */
[----:B------:R-:W-:Y:S02]  /*16a0*/  IMAD.MOV.U32 R4, RZ, RZ, RZ ;  /* 0x000000ffff047224 */ /* 0x000fe400078e00ff */
[----:B------:R-:W-:-:S04]  /*16b0*/  IMAD R17, R17, R7, RZ ;  /* 0x0000000711117224 */ /* 0x000fc800078e02ff */
[----:B------:R-:W-:Y:S01]  /*16c0*/  IMAD.HI.U32 R4, R5, R17, R4 ;  /* 0x0000001105047227 */ /* 0x000fe200078e0004 */
[----:B------:R-:W-:Y:S02]  /*16d0*/  IABS R5, R28 ;  /* 0x0000001c00057213 */ /* 0x000fe40000000000 */
[----:B------:R-:W-:Y:S02]  /*16e0*/  IABS R17, R21 ;  /* 0x0000001500117213 */ /* 0x000fe40000000000 */
[----:B------:R-:W-:Y:S01]  /*16f0*/  ISETP.GT.U32.AND P1, PT, R0, R19, PT ;  /* 0x000000130000720c */ /* 0x000fe20003f24070 */
[----:B------:R-:W-:Y:S02]  /*1700*/  IMAD.MOV R18, RZ, RZ, -R5 ;  /* 0x000000ffff127224 */ /* 0x000fe400078e0a05 */
[----:B------:R-:W0:Y:S01]  /*1710*/  I2F.RP R5, R17 ;  /* 0x0000001100057306 */ /* 0x000e220000209400 */
[----:B------:R-:W-:-:S04]  /*1720*/  IMAD.HI.U32 R4, R4, R23, RZ ;  /* 0x0000001704047227 */ /* 0x000fc800078e00ff */
[----:B------:R-:W-:-:S05]  /*1730*/  IMAD R18, R4, R18, R23 ;  /* 0x0000001204127224 */ /* 0x000fca00078e0217 */
[----:B------:R-:W-:Y:S02]  /*1740*/  @!P1 IADD3 R19, PT, PT, R19, -R0, RZ ;  /* 0x8000000013139210 */ /* 0x000fe40007ffe0ff */
[----:B------:R-:W-:Y:S01]  /*1750*/  ISETP.GT.U32.AND P1, PT, R7, R18, PT ;  /* 0x000000120700720c */ /* 0x000fe20003f24070 */
[----:B------:R-:W-:Y:S01]  /*1760*/  @!P3 VIADD R26, R26, 0x1 ;  /* 0x000000011a1ab836 */ /* 0x000fe20000000000 */
[----:B0-----:R-:W0:Y:S01]  /*1770*/  MUFU.RCP R5, R5 ;  /* 0x0000000500057308 */ /* 0x001e220000001000 */
[----:B------:R-:W-:Y:S02]  /*1780*/  ISETP.NE.AND P3, PT, R20, RZ, PT ;  /* 0x000000ff1400720c */ /* 0x000fe40003f65270 */
[----:B------:R-:W-:Y:S01]  /*1790*/  @P2 VIADD R26, R26, 0x1 ;  /* 0x000000011a1a2836 */ /* 0x000fe20000000000 */
[----:B------:R-:W-:-:S03]  /*17a0*/  ISETP.GT.U32.AND P5, PT, R0, R19, PT ;  /* 0x000000130000720c */ /* 0x000fc60003fa4070 */
[----:B------:R-:W-:-:S04]  /*17b0*/  @!P4 IMAD.MOV R26, RZ, RZ, -R26 ;  /* 0x000000ffff1ac224 */ /* 0x000fc800078e0a1a */
[----:B------:R-:W-:-:S03]  /*17c0*/  @!P1 IMAD.IADD R18, R18, 0x1, -R7 ;  /* 0x0000000112129824 */ /* 0x000fc600078e0a07 */
[----:B------:R-:W-:Y:S02]  /*17d0*/  @!P3 LOP3.LUT R26, RZ, R20, RZ, 0x33, !PT ;  /* 0x00000014ff1ab212 */ /* 0x000fe400078e33ff */
[----:B------:R-:W-:Y:S02]  /*17e0*/  ISETP.GE.U32.AND P3, PT, R18, R7, PT ;  /* 0x000000071200720c */ /* 0x000fe40003f66070 */
[----:B0-----:R-:W-:-:S04]  /*17f0*/  IADD3 R7, PT, PT, R5, 0xffffffe, RZ ;  /* 0x0ffffffe05077810 */ /* 0x001fc80007ffe0ff */
[----:B------:R0:W1:Y:S01]  /*1800*/  F2I.FTZ.U32.TRUNC.NTZ R5, R7 ;  /* 0x0000000700057305 */ /* 0x000062000021f000 */
[----:B------:R-:W-:Y:S01]  /*1810*/  @!P5 IADD3 R19, PT, PT, R19, -R0, RZ ;  /* 0x800000001313d210 */ /* 0x000fe20007ffe0ff */
[----:B------:R-:W-:Y:S01]  /*1820*/  @!P1 VIADD R4, R4, 0x1 ;  /* 0x0000000104049836 */ /* 0x000fe20000000000 */
[----:B------:R-:W-:Y:S02]  /*1830*/  IABS R0, R16 ;  /* 0x0000001000007213 */ /* 0x000fe40000000000 */
[----:B------:R-:W-:Y:S02]  /*1840*/  IABS R25, R26 ;  /* 0x0000001a00197213 */ /* 0x000fe40000000000 */
[----:B------:R-:W-:Y:S01]  /*1850*/  @P3 IADD3 R4, PT, PT, R4, 0x1, RZ ;  /* 0x0000000104043810 */ /* 0x000fe20007ffe0ff */
[----:B------:R-:W-:Y:S01]  /*1860*/  IMAD.MOV R18, RZ, RZ, -R0 ;  /* 0x000000ffff127224 */ /* 0x000fe200078e0a00 */
[----:B------:R-:W-:Y:S01]  /*1870*/  LOP3.LUT R0, R3, R28, RZ, 0x3c, !PT ;  /* 0x0000001c03007212 */ /* 0x000fe200078e3cff */
[----:B------:R-:W-:Y:S01]  /*1880*/  IMAD.HI.U32 R6, R6, R25, RZ ;  /* 0x0000001906067227 */ /* 0x000fe200078e00ff */
[----:B0-----:R-:W2:Y:S03]  /*1890*/  LDG.E R7, desc[UR18][R14.64+0x8] ;  /* 0x000008120e077981 */ /* 0x001ea6000c1e1900 */
[----:B-1----:R-:W-:Y:S01]  /*18a0*/  IMAD.MOV R20, RZ, RZ, -R5 ;  /* 0x000000ffff147224 */ /* 0x002fe200078e0a05 */
[----:B------:R-:W-:Y:S01]  /*18b0*/  ISETP.GE.AND P4, PT, R0, RZ, PT ;  /* 0x000000ff0000720c */ /* 0x000fe20003f86270 */
[----:B------:R-:W-:Y:S01]  /*18c0*/  IMAD R25, R6, R18, R25 ;  /* 0x0000001206197224 */ /* 0x000fe200078e0219 */
[----:B------:R-:W3:Y:S01]  /*18d0*/  LDG.E R0, desc[UR18][R14.64] ;  /* 0x000000120e007981 */ /* 0x000ee2000c1e1900 */
[----:B------:R-:W-:Y:S01]  /*18e0*/  IMAD.MOV.U32 R18, RZ, RZ, R4 ;  /* 0x000000ffff127224 */ /* 0x000fe200078e0004 */
[----:B------:R-:W-:-:S02]  /*18f0*/  MOV R4, R20 ;  /* 0x0000001400047202 */ /* 0x000fc40000000f00 */
[----:B------:R-:W4:Y:S03]  /*1900*/  LDG.E R6, desc[UR18][R14.64+0x4] ;  /* 0x000004120e067981 */ /* 0x000f26000c1e1900 */
[----:B------:R-:W-:Y:S02]  /*1910*/  IMAD R27, R4, R17, RZ ;  /* 0x00000011041b7224 */ /* 0x000fe400078e02ff */
[----:B------:R-:W-:-:S04]  /*1920*/  IMAD.MOV.U32 R4, RZ, RZ, RZ ;  /* 0x000000ffff047224 */ /* 0x000fc800078e00ff */
[----:B------:R-:W-:Y:S02]  /*1930*/  IMAD.HI.U32 R5, R5, R27, R4 ;  /* 0x0000001b05057227 */ /* 0x000fe400078e0004 */
[----:B------:R0:W5:Y:S01]  /*1940*/  LDG.E R4, desc[UR18][R14.64+0xc] ;  /* 0x00000c120e047981 */ /* 0x000162000c1e1900 */
[----:B------:R-:W-:Y:S01]  /*1950*/  ISETP.NE.AND P1, PT, R28, RZ, PT ;  /* 0x000000ff1c00720c */ /* 0x000fe20003f25270 */
[----:B------:R-:W-:-:S12]  /*1960*/  @!P4 IMAD.MOV R18, RZ, RZ, -R18 ;  /* 0x000000ffff12c224 */ /* 0x000fd800078e0a12 */
[----:B------:R-:W-:Y:S02]  /*1970*/  @!P1 LOP3.LUT R18, RZ, R28, RZ, 0x33, !PT ;  /* 0x0000001cff129212 */ /* 0x000fe400078e33ff */
[----:B------:R-:W-:-:S13]  /*1980*/  ISETP.GT.U32.AND P1, PT, R24, R25, PT ;  /* 0x000000191800720c */ /* 0x000fda0003f24070 */
[----:B------:R-:W-:-:S04]  /*1990*/  @!P1 IADD3 R25, PT, PT, R25, -R24, RZ ;  /* 0x8000001819199210 */ /* 0x000fc80007ffe0ff */
[----:B------:R-:W-:Y:S02]  /*19a0*/  ISETP.GT.U32.AND P1, PT, R24, R25, PT ;  /* 0x000000191800720c */ /* 0x000fe40003f24070 */
[----:B------:R-:W-:-:S11]  /*19b0*/  IABS R20, R21 ;  /* 0x0000001500147213 */ /* 0x000fd60000000000 */
[----:B------:R-:W-:Y:S01]  /*19c0*/  @!P1 IMAD.IADD R25, R25, 0x1, -R24 ;  /* 0x0000000119199824 */ /* 0x000fe200078e0a18 */
[----:B------:R-:W-:Y:S02]  /*19d0*/  ISETP.GE.AND P1, PT, R18, RZ, PT ;  /* 0x000000ff1200720c */ /* 0x000fe40003f26270 */
[----:B------:R-:W-:Y:S01]  /*19e0*/  IABS R18, R18 ;  /* 0x0000001200127213 */ /* 0x000fe20000000000 */
[----:B------:R-:W-:-:S04]  /*19f0*/  IMAD.MOV R20, RZ, RZ, -R20 ;  /* 0x000000ffff147224 */ /* 0x000fc800078e0a14 */
[----:B------:R-:W-:-:S04]  /*1a00*/  IMAD.HI.U32 R5, R5, R18, RZ ;  /* 0x0000001205057227 */ /* 0x000fc800078e00ff */
[----:B------:R-:W-:-:S05]  /*1a10*/  IMAD R18, R5, R20, R18 ;  /* 0x0000001405127224 */ /* 0x000fca00078e0212 */
[----:B------:R-:W-:Y:S02]  /*1a20*/  ISETP.GT.U32.AND P3, PT, R17, R18, PT ;  /* 0x000000121100720c */ /* 0x000fe40003f64070 */
[----:B------:R-:W-:Y:S02]  /*1a30*/  ISETP.NE.AND P5, PT, R8, RZ, PT ;  /* 0x000000ff0800720c */ /* 0x000fe40003fa5270 */
[----:B------:R-:W-:-:S09]  /*1a40*/  ISETP.GE.AND P2, PT, R26, RZ, PT ;  /* 0x000000ff1a00720c */ /* 0x000fd20003f46270 */
[----:B------:R-:W-:Y:S02]  /*1a50*/  @!P3 IADD3 R18, PT, PT, R18, -R17, RZ ;  /* 0x800000111212b210 */ /* 0x000fe40007ffe0ff */
[----:B------:R-:W-:Y:S02]  /*1a60*/  ISETP.NE.AND P3, PT, R16, RZ, PT ;  /* 0x000000ff1000720c */ /* 0x000fe40003f65270 */
[----:B------:R-:W-:Y:S01]  /*1a70*/  ISETP.GT.U32.AND P4, PT, R17, R18, PT ;  /* 0x000000121100720c */ /* 0x000fe20003f84070 */
[----:B------:R-:W-:Y:S01]  /*1a80*/  @!P0 IMAD.MOV R19, RZ, RZ, -R19 ;  /* 0x000000ffff138224 */ /* 0x000fe200078e0a13 */
[----:B------:R-:W-:Y:S01]  /*1a90*/  ISETP.NE.AND P0, PT, R21, RZ, PT ;  /* 0x000000ff1500720c */ /* 0x000fe20003f05270 */
[----:B------:R-:W-:Y:S01]  /*1aa0*/  UIADD3 UR11, UPT, UPT, UR11, 0x8, URZ ;  /* 0x000000080b0b7890 */ /* 0x000fe2000fffe0ff */
[----:B------:R-:W-:Y:S01]  /*1ab0*/  @!P5 LOP3.LUT R19, RZ, R8, RZ, 0x33, !PT ;  /* 0x00000008ff13d212 */ /* 0x000fe200078e33ff */
[----:B------:R-:W-:Y:S02]  /*1ac0*/  @!P2 IMAD.MOV R25, RZ, RZ, -R25 ;  /* 0x000000ffff19a224 */ /* 0x000fe400078e0a19 */
[----:B------:R-:W-:-:S04]  /*1ad0*/  UISETP.NE.AND UP1, UPT, UR11, URZ, UPT ;  /* 0x000000ff0b00728c */ /* 0x000fc8000bf25270 */
[----:B------:R-:W-:Y:S02]  /*1ae0*/  @!P3 LOP3.LUT R25, RZ, R16, RZ, 0x33, !PT ;  /* 0x00000010ff19b212 */ /* 0x000fe400078e33ff */
[----:B------:R-:W-:Y:S02]  /*1af0*/  @!P4 IADD3 R18, PT, PT, R18, -R17, RZ ;  /* 0x800000111212c210 */ /* 0x000fe40007ffe0ff */
[----:B0-----:R-:W-:-:S03]  /*1b00*/  IADD3 R14, P3, PT, R14, 0x20, RZ ;  /* 0x000000200e0e7810 */ /* 0x001fc60007f7e0ff */
[----:B------:R-:W-:Y:S01]  /*1b10*/  @!P1 IMAD.MOV R18, RZ, RZ, -R18 ;  /* 0x000000ffff129224 */ /* 0x000fe200078e0a12 */
[----:B------:R-:W-:Y:S02]  /*1b20*/  IADD3 R10, P1, PT, R10, 0x20, RZ ;  /* 0x000000200a0a7810 */ /* 0x000fe40007f3e0ff */
[----:B------:R-:W-:Y:S02]  /*1b30*/  @!P0 LOP3.LUT R18, RZ, R21, RZ, 0x33, !PT ;  /* 0x00000015ff128212 */ /* 0x000fe400078e33ff */
[----:B------:R-:W-:Y:S01]  /*1b40*/  IADD3 R12, P2, PT, R12, 0x20, RZ ;  /* 0x000000200c0c7810 */ /* 0x000fe20007f5e0ff */
[----:B------:R-:W-:Y:S02]  /*1b50*/  IMAD.X R11, RZ, RZ, R11, P1 ;  /* 0x000000ffff0b7224 */ /* 0x000fe400008e060b */
[----:B------:R-:W-:Y:S01]  /*1b60*/  IMAD.X R15, RZ, RZ, R15, P3 ;  /* 0x000000ffff0f7224 */ /* 0x000fe200018e060f */
[----:B------:R-:W-:Y:S01]  /*1b70*/  IADD3.X R13, PT, PT, RZ, R13, RZ, P2, !PT ;  /* 0x0000000dff0d7210 */ /* 0x000fe200017fe4ff */
[----:B---3--:R-:W-:-:S04]  /*1b80*/  IMAD R0, R22, R0, R9 ;  /* 0x0000000016007224 */ /* 0x008fc800078e0209 */
[----:B----4-:R-:W-:-:S04]  /*1b90*/  IMAD R0, R19, R6, R0 ;  /* 0x0000000613007224 */ /* 0x010fc800078e0200 */
[----:B--2---:R-:W-:-:S04]  /*1ba0*/  IMAD R7, R25, R7, R0 ;  /* 0x0000000719077224 */ /* 0x004fc800078e0200 */
[----:B-----5:R-:W-:Y:S01]  /*1bb0*/  IMAD R0, R18, R4, R7 ;  /* 0x0000000412007224 */ /* 0x020fe200078e0207 */
[----:B------:R-:W-:Y:S06]  /*1bc0*/  BRA.U UP1, `(.L_x_2) ;  /* 0xffffffe501a47547 */ /* 0x000fec000b83ffff */
.L_x_1:
[----:B------:R-:W-:Y:S05]  /*1bd0*/  BRA.U !UP0, `(.L_x_3) ;  /* 0x0000001908207547 */ /* 0x000fea000b800000 */
[----:B------:R-:W0:Y:S01]  /*1be0*/  LDCU UR4, c[0x0][0x394] ;  /* 0x00007280ff0477ac */ /* 0x000e220008000800 */
[----:B------:R-:W-:Y:S02]  /*1bf0*/  UISETP.GE.U32.AND UP0, UPT, UR16, 0x4, UPT ;  /* 0x000000041000788c */ /* 0x000fe4000bf06070 */
[----:B0-----:R-:W-:-:S04]  /*1c00*/  ULOP3.LUT UR5, UR4, 0x3, URZ, 0xc0, !UPT ;  /* 0x0000000304057892 */ /* 0x001fc8000f8ec0ff */
[----:B------:R-:W-:-:S03]  /*1c10*/  UISETP.NE.AND UP1, UPT, UR5, URZ, UPT ;  /* 0x000000ff0500728c */ /* 0x000fc6000bf25270 */
[----:B------:R-:W-:Y:S08]  /*1c20*/  BRA.U !UP0, `(.L_x_4) ;  /* 0x0000000d08507547 */ /* 0x000ff0000b800000 */
[----:B------:R-:W0:Y:S08]  /*1c30*/  LDC.64 R8, c[0x0][0x3a0] ;  /* 0x0000e800ff087b82 */ /* 0x000e300000000a00 */
[----:B------:R-:W1:Y:S01]  /*1c40*/  LDC.64 R10, c[0x0][0x398] ;  /* 0x0000e600ff0a7b82 */ /* 0x000e620000000a00 */
[----:B0-----:R-:W-:-:S05]  /*1c50*/  IMAD.WIDE.U32 R8, R2, 0x4, R8 ;  /* 0x0000000402087825 */ /* 0x001fca00078e0008 */
[----:B------:R-:W2:Y:S01]  /*1c60*/  LDG.E R22, desc[UR18][R8.64] ;  /* 0x0000001208167981 */ /* 0x000ea2000c1e1900 */
[----:B-1----:R-:W-:-:S03]  /*1c70*/  IMAD.WIDE.U32 R10, R2, 0x4, R10 ;  /* 0x00000004020a7825 */ /* 0x002fc600078e000a */
[----:B------:R-:W3:Y:S04]  /*1c80*/  LDG.E R20, desc[UR18][R8.64+0x4] ;  /* 0x0000041208147981 */ /* 0x000ee8000c1e1900 */
[----:B------:R-:W4:Y:S04]  /*1c90*/  LDG.E R15, desc[UR18][R10.64] ;  /* 0x000000120a0f7981 */ /* 0x000f28000c1e1900 */
[----:B------:R-:W5:Y:S04]  /*1ca0*/  LDG.E R18, desc[UR18][R8.64+0x8] ;  /* 0x0000081208127981 */ /* 0x000f68000c1e1900 */
[----:B------:R-:W5:Y:S04]  /*1cb0*/  LDG.E R14, desc[UR18][R10.64+0x4] ;  /* 0x000004120a0e7981 */ /* 0x000f68000c1e1900 */
[----:B------:R-:W5:Y:S04]  /*1cc0*/  LDG.E R13, desc[UR18][R10.64+0x8] ;  /* 0x000008120a0d7981 */ /* 0x000f68000c1e1900 */
[----:B------:R0:W5:Y:S04]  /*1cd0*/  LDG.E R12, desc[UR18][R8.64+0xc] ;  /* 0x00000c12080c7981 */ /* 0x000168000c1e1900 */
[----:B------:R1:W5:Y:S01]  /*1ce0*/  LDG.E R10, desc[UR18][R10.64+0xc] ;  /* 0x00000c120a0a7981 */ /* 0x000362000c1e1900 */
[----:B--2---:R-:W-:-:S04]  /*1cf0*/  IABS R6, R22 ;  /* 0x0000001600067213 */ /* 0x004fc80000000000 */
[----:B------:R-:W2:Y:S01]  /*1d00*/  I2F.RP R7, R6 ;  /* 0x0000000600077306 */ /* 0x000ea20000209400 */
[----:B----4-:R-:W-:-:S07]  /*1d10*/  IABS R17, R15 ;  /* 0x0000000f00117213 */ /* 0x010fce0000000000 */
[----:B--2---:R-:W2:Y:S08]  /*1d20*/  MUFU.RCP R7, R7 ;  /* 0x0000000700077308 */ /* 0x004eb00000001000 */
[----:B------:R-:W4:Y:S01]  /*1d30*/  I2F.RP R16, R17 ;  /* 0x0000001100107306 */ /* 0x000f220000209400 */
[----:B---3--:R-:W-:Y:S01]  /*1d40*/  IABS R21, R20 ;  /* 0x0000001400157213 */ /* 0x008fe20000000000 */
[----:B--2---:R-:W-:-:S06]  /*1d50*/  VIADD R4, R7, 0xffffffe ;  /* 0x0ffffffe07047836 */ /* 0x004fcc0000000000 */
[----:B------:R-:W2:Y:S01]  /*1d60*/  F2I.FTZ.U32.TRUNC.NTZ R5, R4 ;  /* 0x0000000400057305 */ /* 0x000ea2000021f000 */
[----:B-----5:R-:W-:-:S07]  /*1d70*/  IABS R19, R18 ;  /* 0x0000001200137213 */ /* 0x020fce0000000000 */
[----:B------:R-:W3:Y:S08]  /*1d80*/  I2F.RP R24, R21 ;  /* 0x0000001500187306 */ /* 0x000ef00000209400 */
[----:B----4-:R-:W4:Y:S01]  /*1d90*/  MUFU.RCP R16, R16 ;  /* 0x0000001000107308 */ /* 0x010f220000001000 */
[----:B--2---:R-:W-:Y:S01]  /*1da0*/  IADD3 R23, PT, PT, RZ, -R5, RZ ;  /* 0x80000005ff177210 */ /* 0x004fe20007ffe0ff */
[----:B------:R-:W-:-:S04]  /*1db0*/  IMAD.MOV.U32 R4, RZ, RZ, RZ ;  /* 0x000000ffff047224 */ /* 0x000fc800078e00ff */
[----:B------:R-:W-:Y:S02]  /*1dc0*/  IMAD R23, R23, R6, RZ ;  /* 0x0000000617177224 */ /* 0x000fe400078e02ff */
[----:B------:R-:W2:Y:S02]  /*1dd0*/  I2F.RP R25, R19 ;  /* 0x0000001300197306 */ /* 0x000ea40000209400 */
[----:B------:R-:W-:Y:S01]  /*1de0*/  IMAD.HI.U32 R23, R5, R23, R4 ;  /* 0x0000001705177227 */ /* 0x000fe200078e0004 */
[----:B0-----:R-:W-:-:S05]  /*1df0*/  IABS R9, R22 ;  /* 0x0000001600097213 */ /* 0x001fca0000000000 */
[----:B---3--:R-:W0:Y:S01]  /*1e00*/  MUFU.RCP R7, R24 ;  /* 0x0000001800077308 */ /* 0x008e220000001000 */
[----:B----4-:R-:W-:Y:S01]  /*1e10*/  VIADD R4, R16, 0xffffffe ;  /* 0x0ffffffe10047836 */ /* 0x010fe20000000000 */
[----:B------:R-:W-:Y:S02]  /*1e20*/  IABS R16, R3 ;  /* 0x0000000300107213 */ /* 0x000fe40000000000 */
[----:B------:R-:W-:-:S03]  /*1e30*/  IADD3 R9, PT, PT, RZ, -R9, RZ ;  /* 0x80000009ff097210 */ /* 0x000fc60007ffe0ff */
[----:B------:R-:W-:Y:S01]  /*1e40*/  IMAD.HI.U32 R23, R23, R16, RZ ;  /* 0x0000001017177227 */ /* 0x000fe200078e00ff */
[----:B--2---:R2:W3:Y:S03]  /*1e50*/  MUFU.RCP R8, R25 ;  /* 0x0000001900087308 */ /* 0x0044e60000001000 */
[----:B--2---:R-:W-:Y:S02]  /*1e60*/  IMAD R25, R23, R9, R16 ;  /* 0x0000000917197224 */ /* 0x004fe400078e0210 */
[----:B0-----:R-:W-:-:S03]  /*1e70*/  VIADD R7, R7, 0xffffffe ;  /* 0x0ffffffe07077836 */ /* 0x001fc60000000000 */
[----:B------:R-:W-:Y:S01]  /*1e80*/  ISETP.GT.U32.AND P1, PT, R6, R25, PT ;  /* 0x000000190600720c */ /* 0x000fe20003f24070 */
[----:B------:R-:W0:Y:S01]  /*1e90*/  F2I.FTZ.U32.TRUNC.NTZ R5, R4 ;  /* 0x0000000400057305 */ /* 0x000e22000021f000 */
[----:B---3--:R-:W-:-:S07]  /*1ea0*/  VIADD R8, R8, 0xffffffe ;  /* 0x0ffffffe08087836 */ /* 0x008fce0000000000 */
[----:B------:R-:W2:Y:S04]  /*1eb0*/  F2I.FTZ.U32.TRUNC.NTZ R7, R7 ;  /* 0x0000000700077305 */ /* 0x000ea8000021f000 */
[----:B------:R-:W-:-:S04]  /*1ec0*/  @!P1 IMAD.IADD R25, R25, 0x1, -R6 ;  /* 0x0000000119199824 */ /* 0x000fc800078e0a06 */
[----:B------:R3:W4:Y:S01]  /*1ed0*/  F2I.FTZ.U32.TRUNC.NTZ R9, R8 ;  /* 0x0000000800097305 */ /* 0x000722000021f000 */
[----:B------:R-:W-:Y:S01]  /*1ee0*/  ISETP.GE.U32.AND P0, PT, R25, R6, PT ;  /* 0x000000061900720c */ /* 0x000fe20003f06070 */
[----:B------:R-:W-:Y:S01]  /*1ef0*/  HFMA2 R6, -RZ, RZ, 0, 0 ;  /* 0x00000000ff067431 */ /* 0x000fe200000001ff */
[----:B0-----:R-:W-:Y:S02]  /*1f00*/  IADD3 R24, PT, PT, RZ, -R5, RZ ;  /* 0x80000005ff187210 */ /* 0x001fe40007ffe0ff */
[----:B------:R-:W-:Y:S01]  /*1f10*/  LOP3.LUT R4, R3, R22, RZ, 0x3c, !PT ;  /* 0x0000001603047212 */ /* 0x000fe200078e3cff */
[----:B--2---:R-:W-:-:S03]  /*1f20*/  IMAD.MOV R26, RZ, RZ, -R7 ;  /* 0x000000ffff1a7224 */ /* 0x004fc600078e0a07 */
[----:B------:R-:W-:Y:S01]  /*1f30*/  ISETP.GE.AND P2, PT, R4, RZ, PT ;  /* 0x000000ff0400720c */ /* 0x000fe20003f46270 */
[----:B------:R-:W-:Y:S01]  /*1f40*/  IMAD R25, R24, R17, RZ ;  /* 0x0000001118197224 */ /* 0x000fe200078e02ff */
[----:B---3--:R-:W-:Y:S01]  /*1f50*/  IABS R8, R14 ;  /* 0x0000000e00087213 */ /* 0x008fe20000000000 */
[----:B------:R-:W-:Y:S02]  /*1f60*/  IMAD.MOV.U32 R4, RZ, RZ, RZ ;  /* 0x000000ffff047224 */ /* 0x000fe400078e00ff */
[----:B-1----:R-:W-:Y:S01]  /*1f70*/  IMAD R11, R26, R21, RZ ;  /* 0x000000151a0b7224 */ /* 0x002fe200078e02ff */
[----:B----4-:R-:W-:Y:S01]  /*1f80*/  IADD3 R27, PT, PT, RZ, -R9, RZ ;  /* 0x80000009ff1b7210 */ /* 0x010fe20007ffe0ff */
[----:B------:R-:W-:-:S04]  /*1f90*/  IMAD.HI.U32 R4, R5, R25, R4 ;  /* 0x0000001905047227 */ /* 0x000fc800078e0004 */
[----:B------:R-:W-:-:S04]  /*1fa0*/  IMAD.HI.U32 R5, R7, R11, R6 ;  /* 0x0000000b07057227 */ /* 0x000fc800078e0006 */
[----:B------:R-:W-:Y:S01]  /*1fb0*/  IMAD.MOV.U32 R11, RZ, RZ, R8 ;  /* 0x000000ffff0b7224 */ /* 0x000fe200078e0008 */
[----:B------:R-:W-:Y:S01]  /*1fc0*/  IABS R6, R20 ;  /* 0x0000001400067213 */ /* 0x000fe20000000000 */
[----:B------:R-:W-:Y:S02]  /*1fd0*/  IMAD.MOV.U32 R24, RZ, RZ, R27 ;  /* 0x000000ffff187224 */ /* 0x000fe400078e001b */
[----:B------:R-:W0:Y:S02]  /*1fe0*/  I2F.RP R25, R11 ;  /* 0x0000000b00197306 */ /* 0x000e240000209400 */
[----:B------:R-:W-:Y:S01]  /*1ff0*/  IMAD R7, R24, R19, RZ ;  /* 0x0000001318077224 */ /* 0x000fe200078e02ff */
[----:B------:R-:W-:Y:S01]  /*2000*/  IADD3 R24, PT, PT, RZ, -R6, RZ ;  /* 0x80000006ff187210 */ /* 0x000fe20007ffe0ff */
[----:B------:R-:W-:-:S04]  /*2010*/  IMAD.HI.U32 R5, R5, R16, RZ ;  /* 0x0000001005057227 */ /* 0x000fc800078e00ff */
[----:B------:R-:W-:Y:S01]  /*2020*/  @!P1 VIADD R23, R23, 0x1 ;  /* 0x0000000117179836 */ /* 0x000fe20000000000 */
[----:B------:R-:W-:Y:S01]  /*2030*/  ISETP.NE.AND P1, PT, R22, RZ, PT ;  /* 0x000000ff1600720c */ /* 0x000fe20003f25270 */
[----:B------:R-:W-:Y:S02]  /*2040*/  IMAD R24, R5, R24, R16 ;  /* 0x0000001805187224 */ /* 0x000fe400078e0210 */
[----:B------:R-:W-:Y:S02]  /*2050*/  IMAD.MOV.U32 R8, RZ, RZ, RZ ;  /* 0x000000ffff087224 */ /* 0x000fe400078e00ff */
[----:B------:R-:W-:Y:S01]  /*2060*/  @P0 VIADD R23, R23, 0x1 ;  /* 0x0000000117170836 */ /* 0x000fe20000000000 */
[----:B------:R-:W-:Y:S01]  /*2070*/  ISETP.GT.U32.AND P3, PT, R21, R24, PT ;  /* 0x000000181500720c */ /* 0x000fe20003f64070 */
[----:B0-----:R-:W0:Y:S01]  /*2080*/  MUFU.RCP R25, R25 ;  /* 0x0000001900197308 */ /* 0x001e220000001000 */
[----:B------:R-:W-:Y:S01]  /*2090*/  IMAD.HI.U32 R7, R9, R7, R8 ;  /* 0x0000000709077227 */ /* 0x000fe200078e0008 */
[----:B------:R-:W-:-:S02]  /*20a0*/  IABS R9, R13 ;  /* 0x0000000d00097213 */ /* 0x000fc40000000000 */
[----:B------:R-:W-:-:S04]  /*20b0*/  MOV R8, R23 ;  /* 0x0000001700087202 */ /* 0x000fc80000000f00 */
[----:B------:R-:W1:Y:S01]  /*20c0*/  I2F.RP R26, R9 ;  /* 0x00000009001a7306 */ /* 0x000e620000209400 */
[----:B------:R-:W-:Y:S01]  /*20d0*/  @!P2 IMAD.MOV R8, RZ, RZ, -R8 ;  /* 0x000000ffff08a224 */ /* 0x000fe200078e0a08 */
[----:B------:R-:W-:Y:S02]  /*20e0*/  @!P1 LOP3.LUT R8, RZ, R22, RZ, 0x33, !PT ;  /* 0x00000016ff089212 */ /* 0x000fe400078e33ff */
[----:B------:R-:W-:Y:S01]  /*20f0*/  IABS R22, R18 ;  /* 0x0000001200167213 */ /* 0x000fe20000000000 */
[----:B------:R-:W-:Y:S01]  /*2100*/  @!P3 IMAD.IADD R24, R24, 0x1, -R21 ;  /* 0x000000011818b824 */ /* 0x000fe200078e0a15 */
[----:B------:R-:W-:Y:S02]  /*2110*/  LOP3.LUT R6, R3, R20, RZ, 0x3c, !PT ;  /* 0x0000001403067212 */ /* 0x000fe400078e3cff */
[----:B------:R-:W-:Y:S01]  /*2120*/  IADD3 R23, PT, PT, RZ, -R22, RZ ;  /* 0x80000016ff177210 */ /* 0x000fe20007ffe0ff */
[----:B0-----:R-:W-:Y:S01]  /*2130*/  VIADD R25, R25, 0xffffffe ;  /* 0x0ffffffe19197836 */ /* 0x001fe20000000000 */
[----:B------:R-:W-:-:S03]  /*2140*/  ISETP.GE.U32.AND P1, PT, R24, R21, PT ;  /* 0x000000151800720c */ /* 0x000fc60003f26070 */
[----:B------:R-:W-:Y:S01]  /*2150*/  IMAD.MOV.U32 R24, RZ, RZ, R23 ;  /* 0x000000ffff187224 */ /* 0x000fe200078e0017 */
[----:B------:R-:W-:Y:S01]  /*2160*/  ISETP.GE.AND P4, PT, R6, RZ, PT ;  /* 0x000000ff0600720c */ /* 0x000fe20003f86270 */
[----:B------:R-:W-:Y:S01]  /*2170*/  IMAD.HI.U32 R23, R7, R16, RZ ;  /* 0x0000001007177227 */ /* 0x000fe200078e00ff */
[----:B-1----:R-:W0:Y:S01]  /*2180*/  MUFU.RCP R6, R26 ;  /* 0x0000001a00067308 */ /* 0x002e220000001000 */
[----:B------:R-:W-:Y:S02]  /*2190*/  IABS R22, R15 ;  /* 0x0000000f00167213 */ /* 0x000fe40000000000 */
[----:B------:R-:W-:-:S05]  /*21a0*/  IABS R21, R8 ;  /* 0x0000000800157213 */ /* 0x000fca0000000000 */
[----:B------:R0:W1:Y:S01]  /*21b0*/  F2I.FTZ.U32.TRUNC.NTZ R7, R25 ;  /* 0x0000001900077305 */ /* 0x000062000021f000 */
[----:B------:R-:W-:Y:S01]  /*21c0*/  IADD3 R22, PT, PT, RZ, -R22, RZ ;  /* 0x80000016ff167210 */ /* 0x000fe20007ffe0ff */
[----:B------:R-:W-:-:S04]  /*21d0*/  IMAD.HI.U32 R4, R4, R21, RZ ;  /* 0x0000001504047227 */ /* 0x000fc800078e00ff */
[----:B------:R-:W-:Y:S02]  /*21e0*/  IMAD R24, R23, R24, R16 ;  /* 0x0000001817187224 */ /* 0x000fe400078e0210 */
[----:B------:R-:W-:Y:S02]  /*21f0*/  IMAD R22, R4, R22, R21 ;  /* 0x0000001604167224 */ /* 0x000fe400078e0215 */
[----:B0-----:R-:W-:Y:S01]  /*2200*/  VIADD R25, R6, 0xffffffe ;  /* 0x0ffffffe06197836 */ /* 0x001fe20000000000 */
[----:B------:R-:W-:Y:S02]  /*2210*/  ISETP.GT.U32.AND P0, PT, R19, R24, PT ;  /* 0x000000181300720c */ /* 0x000fe40003f04070 */
[----:B-1----:R-:W-:Y:S01]  /*2220*/  IADD3 R4, PT, PT, RZ, -R7, RZ ;  /* 0x80000007ff047210 */ /* 0x002fe20007ffe0ff */
[----:B------:R-:W-:-:S04]  /*2230*/  IMAD.MOV.U32 R6, RZ, RZ, RZ ;  /* 0x000000ffff067224 */ /* 0x000fc800078e00ff */
[----:B------:R-:W-:Y:S01]  /*2240*/  IMAD R27, R4, R11, RZ ;  /* 0x0000000b041b7224 */ /* 0x000fe200078e02ff */
[----:B------:R-:W-:Y:S01]  /*2250*/  ISETP.NE.AND P2, PT, R20, RZ, PT ;  /* 0x000000ff1400720c */ /* 0x000fe20003f45270 */
[----:B------:R-:W-:Y:S02]  /*2260*/  @!P3 VIADD R5, R5, 0x1 ;  /* 0x000000010505b836 */ /* 0x000fe40000000000 */
[----:B------:R-:W-:Y:S02]  /*2270*/  IMAD.HI.U32 R4, R7, R27, R6 ;  /* 0x0000001b07047227 */ /* 0x000fe400078e0006 */
[----:B------:R-:W0:Y:S02]  /*2280*/  LDC.64 R6, c[0x0][0x3a8] ;  /* 0x0000ea00ff067b82 */ /* 0x000e240000000a00 */
[----:B------:R-:W-:Y:S01]  /*2290*/  @P1 VIADD R5, R5, 0x1 ;  /* 0x0000000105051836 */ /* 0x000fe20000000000 */
[----:B------:R-:W-:-:S03]  /*22a0*/  @!P0 IADD3 R24, PT, PT, R24, -R19, RZ ;  /* 0x8000001318188210 */ /* 0x000fc60007ffe0ff */
[----:B------:R-:W-:Y:S01]  /*22b0*/  IMAD.MOV.U32 R21, RZ, RZ, R5 ;  /* 0x000000ffff157224 */ /* 0x000fe200078e0005 */
[----:B------:R-:W-:Y:S01]  /*22c0*/  ISETP.GE.U32.AND P1, PT, R24, R19, PT ;  /* 0x000000131800720c */ /* 0x000fe20003f26070 */
[----:B------:R1:W2:Y:S01]  /*22d0*/  F2I.FTZ.U32.TRUNC.NTZ R5, R25 ;  /* 0x0000001900057305 */ /* 0x0002a2000021f000 */
[----:B------:R-:W-:Y:S01]  /*22e0*/  LOP3.LUT R19, R3, R18, RZ, 0x3c, !PT ;  /* 0x0000001203137212 */ /* 0x000fe200078e3cff */
[----:B------:R-:W-:Y:S01]  /*22f0*/  @!P4 IMAD.MOV R21, RZ, RZ, -R21 ;  /* 0x000000ffff15c224 */ /* 0x000fe200078e0a15 */
[----:B------:R-:W-:Y:S02]  /*2300*/  @!P2 LOP3.LUT R21, RZ, R20, RZ, 0x33, !PT ;  /* 0x00000014ff15a212 */ /* 0x000fe400078e33ff */
[----:B------:R-:W-:Y:S02]  /*2310*/  ISETP.GE.AND P2, PT, R19, RZ, PT ;  /* 0x000000ff1300720c */ /* 0x000fe40003f46270 */
[----:B------:R-:W-:Y:S02]  /*2320*/  IABS R19, R14 ;  /* 0x0000000e00137213 */ /* 0x000fe40000000000 */
[----:B-1----:R-:W-:-:S02]  /*2330*/  IABS R25, R21 ;  /* 0x0000001500197213 */ /* 0x002fc40000000000 */
[----:B------:R-:W-:Y:S01]  /*2340*/  @!P0 IADD3 R23, PT, PT, R23, 0x1, RZ ;  /* 0x0000000117178810 */ /* 0x000fe20007ffe0ff */
[----:B------:R-:W-:Y:S02]  /*2350*/  IMAD.MOV R20, RZ, RZ, -R19 ;  /* 0x000000ffff147224 */ /* 0x000fe400078e0a13 */
[----:B------:R-:W-:Y:S01]  /*2360*/  IMAD.HI.U32 R4, R4, R25, RZ ;  /* 0x0000001904047227 */ /* 0x000fe200078e00ff */
[----:B--2---:R-:W-:-:S03]  /*2370*/  IADD3 R24, PT, PT, RZ, -R5, RZ ;  /* 0x80000005ff187210 */ /* 0x004fc60007ffe0ff */
[----:B0-----:R-:W-:-:S04]  /*2380*/  IMAD.WIDE.U32 R6, R2, 0x4, R6 ;  /* 0x0000000402067825 */ /* 0x001fc800078e0006 */
[----:B------:R-:W-:Y:S02]  /*2390*/  IMAD R20, R4, R20, R25 ;  /* 0x0000001404147224 */ /* 0x000fe400078e0219 */
[----:B------:R-:W-:Y:S02]  /*23a0*/  HFMA2 R4, -RZ, RZ, 0, 0 ;  /* 0x00000000ff047431 */ /* 0x000fe400000001ff */
[----:B------:R-:W-:Y:S01]  /*23b0*/  @P1 VIADD R23, R23, 0x1 ;  /* 0x0000000117171836 */ /* 0x000fe20000000000 */
[----:B------:R-:W2:Y:S03]  /*23c0*/  LDG.E R25, desc[UR18][R6.64] ;  /* 0x0000001206197981 */ /* 0x000ea6000c1e1900 */
[----:B------:R-:W-:Y:S01]  /*23d0*/  IMAD.MOV.U32 R19, RZ, RZ, R23 ;  /* 0x000000ffff137224 */ /* 0x000fe200078e0017 */
[----:B------:R-:W3:Y:S01]  /*23e0*/  LDG.E R26, desc[UR18][R6.64+0xc] ;  /* 0x00000c12061a7981 */ /* 0x000ee2000c1e1900 */
[----:B------:R-:W-:-:S03]  /*23f0*/  IMAD R23, R24, R9, RZ ;  /* 0x0000000918177224 */ /* 0x000fc600078e02ff */
[----:B------:R-:W4:Y:S01]  /*2400*/  LDG.E R24, desc[UR18][R6.64+0x4] ;  /* 0x0000041206187981 */ /* 0x000f22000c1e1900 */
[----:B------:R-:W-:-:S03]  /*2410*/  IMAD.HI.U32 R4, R5, R23, R4 ;  /* 0x0000001705047227 */ /* 0x000fc600078e0004 */
[----:B------:R0:W5:Y:S01]  /*2420*/  LDG.E R23, desc[UR18][R6.64+0x8] ;  /* 0x0000081206177981 */ /* 0x000162000c1e1900 */
[----:B------:R-:W-:-:S04]  /*2430*/  IABS R27, R12 ;  /* 0x0000000c001b7213 */ /* 0x000fc80000000000 */
[----:B------:R-:W1:Y:S01]  /*2440*/  I2F.RP R28, R27 ;  /* 0x0000001b001c7306 */ /* 0x000e620000209400 */
[----:B------:R-:W-:Y:S01]  /*2450*/  ISETP.NE.AND P0, PT, R18, RZ, PT ;  /* 0x000000ff1200720c */ /* 0x000fe20003f05270 */
[----:B------:R-:W-:-:S06]  /*2460*/  @!P2 IMAD.MOV R19, RZ, RZ, -R19 ;  /* 0x000000ffff13a224 */ /* 0x000fcc00078e0a13 */
[----:B-1----:R-:W1:Y:S06]  /*2470*/  MUFU.RCP R28, R28 ;  /* 0x0000001c001c7308 */ /* 0x002e6c0000001000 */
[----:B------:R-:W-:Y:S02]  /*2480*/  @!P0 LOP3.LUT R19, RZ, R18, RZ, 0x33, !PT ;  /* 0x00000012ff138212 */ /* 0x000fe400078e33ff */
[----:B------:R-:W-:Y:S02]  /*2490*/  IABS R18, R13 ;  /* 0x0000000d00127213 */ /* 0x000fe40000000000 */
[----:B------:R-:W-:-:S03]  /*24a0*/  IABS R5, R19 ;  /* 0x0000001300057213 */ /* 0x000fc60000000000 */
[----:B------:R-:W-:Y:S02]  /*24b0*/  IMAD.MOV R18, RZ, RZ, -R18 ;  /* 0x000000ffff127224 */ /* 0x000fe400078e0a12 */
[----:B------:R-:W-:-:S04]  /*24c0*/  IMAD.HI.U32 R4, R4, R5, RZ ;  /* 0x0000000504047227 */ /* 0x000fc800078e00ff */
[----:B------:R-:W-:Y:S02]  /*24d0*/  IMAD R18, R4, R18, R5 ;  /* 0x0000001204127224 */ /* 0x000fe400078e0205 */
[----:B-1----:R-:W-:-:S04]  /*24e0*/  VIADD R4, R28, 0xffffffe ;  /* 0x0ffffffe1c047836 */ /* 0x002fc80000000000 */
[----:B------:R-:W0:Y:S01]  /*24f0*/  F2I.FTZ.U32.TRUNC.NTZ R5, R4 ;  /* 0x0000000400057305 */ /* 0x000e22000021f000 */
[----:B------:R-:W-:Y:S01]  /*2500*/  ISETP.GE.AND P4, PT, R8, RZ, PT ;  /* 0x000000ff0800720c */ /* 0x000fe20003f86270 */
[----:B0-----:R-:W-:-:S04]  /*2510*/  IMAD.MOV R6, RZ, RZ, -R5 ;  /* 0x000000ffff067224 */ /* 0x001fc800078e0a05 */
[----:B------:R-:W-:Y:S01]  /*2520*/  IMAD R7, R6, R27, RZ ;  /* 0x0000001b06077224 */ /* 0x000fe200078e02ff */
[----:B------:R-:W-:Y:S02]  /*2530*/  IABS R6, R10 ;  /* 0x0000000a00067213 */ /* 0x000fe40000000000 */
[----:B------:R-:W-:Y:S02]  /*2540*/  MOV R4, RZ ;  /* 0x000000ff00047202 */ /* 0x000fe40000000f00 */
[----:B------:R-:W0:Y:S03]  /*2550*/  I2F.RP R8, R6 ;  /* 0x0000000600087306 */ /* 0x000e260000209400 */
[----:B------:R-:W-:Y:S01]  /*2560*/  IMAD.HI.U32 R5, R5, R7, R4 ;  /* 0x0000000705057227 */ /* 0x000fe200078e0004 */
[----:B------:R-:W-:-:S05]  /*2570*/  IABS R4, R12 ;  /* 0x0000000c00047213 */ /* 0x000fca0000000000 */
[----:B------:R-:W-:Y:S02]  /*2580*/  IMAD.MOV R4, RZ, RZ, -R4 ;  /* 0x000000ffff047224 */ /* 0x000fe400078e0a04 */
[----:B------:R-:W-:-:S04]  /*2590*/  IMAD.HI.U32 R7, R5, R16, RZ ;  /* 0x0000001005077227 */ /* 0x000fc800078e00ff */
[----:B------:R-:W-:Y:S01]  /*25a0*/  IMAD R16, R7, R4, R16 ;  /* 0x0000000407107224 */ /* 0x000fe200078e0210 */
[----:B0-----:R-:W0:Y:S01]  /*25b0*/  MUFU.RCP R8, R8 ;  /* 0x0000000800087308 */ /* 0x001e220000001000 */
[----:B------:R-:W-:-:S03]  /*25c0*/  ISETP.GT.U32.AND P0, PT, R17, R22, PT ;  /* 0x000000161100720c */ /* 0x000fc60003f04070 */
[----:B------:R-:W-:Y:S02]  /*25d0*/  ISETP.GT.U32.AND P2, PT, R27, R16, PT ;  /* 0x000000101b00720c */ /* 0x000fe40003f44070 */
[----:B------:R-:W-:-:S08]  /*25e0*/  LOP3.LUT R4, R3, R12, RZ, 0x3c, !PT ;  /* 0x0000000c03047212 */ /* 0x000fd000078e3cff */
[----:B------:R-:W-:-:S03]  /*25f0*/  @!P0 IADD3 R22, PT, PT, R22, -R17, RZ ;  /* 0x8000001116168210 */ /* 0x000fc60007ffe0ff */
[----:B------:R-:W-:Y:S01]  /*2600*/  @!P2 IMAD.IADD R16, R16, 0x1, -R27 ;  /* 0x000000011010a824 */ /* 0x000fe200078e0a1b */
[----:B0-----:R-:W-:Y:S02]  /*2610*/  IADD3 R5, PT, PT, R8, 0xffffffe, RZ ;  /* 0x0ffffffe08057810 */ /* 0x001fe40007ffe0ff */
[----:B------:R-:W-:Y:S02]  /*2620*/  ISETP.GT.U32.AND P0, PT, R17, R22, PT ;  /* 0x000000161100720c */ /* 0x000fe40003f04070 */
[----:B------:R-:W-:Y:S02]  /*2630*/  ISETP.GE.U32.AND P1, PT, R16, R27, PT ;  /* 0x0000001b1000720c */ /* 0x000fe40003f26070 */
[----:B------:R-:W0:Y:S01]  /*2640*/  F2I.FTZ.U32.TRUNC.NTZ R5, R5 ;  /* 0x0000000500057305 */ /* 0x000e22000021f000 */
[----:B------:R-:W-:Y:S01]  /*2650*/  ISETP.GE.AND P3, PT, R4, RZ, PT ;  /* 0x000000ff0400720c */ /* 0x000fe20003f66270 */
[----:B------:R-:W-:Y:S01]  /*2660*/  @!P2 VIADD R7, R7, 0x1 ;  /* 0x000000010707a836 */ /* 0x000fe20000000000 */
[----:B------:R-:W-:-:S06]  /*2670*/  ISETP.NE.AND P2, PT, R12, RZ, PT ;  /* 0x000000ff0c00720c */ /* 0x000fcc0003f45270 */
[----:B------:R-:W-:Y:S02]  /*2680*/  @!P0 IMAD.IADD R22, R22, 0x1, -R17 ;  /* 0x0000000116168824 */ /* 0x000fe400078e0a11 */
[----:B------:R-:W-:Y:S01]  /*2690*/  @P1 VIADD R7, R7, 0x1 ;  /* 0x0000000107071836 */ /* 0x000fe20000000000 */
[----:B0-----:R-:W-:-:S03]  /*26a0*/  IADD3 R17, PT, PT, RZ, -R5, RZ ;  /* 0x80000005ff117210 */ /* 0x001fc60007ffe0ff */
[----:B------:R-:W-:Y:S01]  /*26b0*/  @!P3 IMAD.MOV R7, RZ, RZ, -R7 ;  /* 0x000000ffff07b224 */ /* 0x000fe200078e0a07 */
[----:B------:R-:W-:Y:S01]  /*26c0*/  @!P2 LOP3.LUT R7, RZ, R12, RZ, 0x33, !PT ;  /* 0x0000000cff07a212 */ /* 0x000fe200078e33ff */
[----:B------:R-:W-:Y:S01]  /*26d0*/  IMAD.MOV.U32 R4, RZ, RZ, RZ ;  /* 0x000000ffff047224 */ /* 0x000fe200078e00ff */
[----:B------:R-:W-:Y:S01]  /*26e0*/  IABS R12, R10 ;  /* 0x0000000a000c7213 */ /* 0x000fe20000000000 */
[----:B------:R-:W-:Y:S01]  /*26f0*/  IMAD R17, R17, R6, RZ ;  /* 0x0000000611117224 */ /* 0x000fe200078e02ff */
[----:B------:R-:W-:Y:S02]  /*2700*/  IABS R8, R7 ;  /* 0x0000000700087213 */ /* 0x000fe40000000000 */
[----:B------:R-:W-:Y:S01]  /*2710*/  ISETP.GT.U32.AND P1, PT, R11, R20, PT ;  /* 0x000000140b00720c */ /* 0x000fe20003f24070 */
[----:B------:R-:W-:Y:S01]  /*2720*/  IMAD.HI.U32 R4, R5, R17, R4 ;  /* 0x0000001105047227 */ /* 0x000fe200078e0004 */
[----:B------:R-:W-:Y:S02]  /*2730*/  IADD3 R12, PT, PT, RZ, -R12, RZ ;  /* 0x8000000cff0c7210 */ /* 0x000fe40007ffe0ff */
[----:B------:R-:W-:Y:S01]  /*2740*/  ISETP.GT.U32.AND P2, PT, R9, R18, PT ;  /* 0x000000120900720c */ /* 0x000fe20003f44070 */
[----:B------:R-:W-:-:S02]  /*2750*/  IMAD.MOV.U32 R5, RZ, RZ, R8 ;  /* 0x000000ffff057224 */ /* 0x000fc400078e0008 */
[----:B------:R-:W-:Y:S02]  /*2760*/  IMAD.MOV.U32 R8, RZ, RZ, R12 ;  /* 0x000000ffff087224 */ /* 0x000fe400078e000c */
[----:B------:R-:W-:-:S04]  /*2770*/  IMAD.HI.U32 R4, R4, R5, RZ ;  /* 0x0000000504047227 */ /* 0x000fc800078e00ff */
[----:B------:R-:W-:Y:S01]  /*2780*/  IMAD R5, R4, R8, R5 ;  /* 0x0000000804057224 */ /* 0x000fe200078e0205 */
[----:B------:R-:W-:-:S03]  /*2790*/  @!P1 IADD3 R20, PT, PT, R20, -R11, RZ ;  /* 0x8000000b14149210 */ /* 0x000fc60007ffe0ff */
[----:B------:R-:W-:Y:S01]  /*27a0*/  @!P2 IMAD.IADD R18, R18, 0x1, -R9 ;  /* 0x000000011212a824 */ /* 0x000fe200078e0a09 */
[----:B------:R-:W-:Y:S02]  /*27b0*/  ISETP.GT.U32.AND P3, PT, R6, R5, PT ;  /* 0x000000050600720c */ /* 0x000fe40003f64070 */
[----:B------:R-:W-:Y:S02]  /*27c0*/  ISETP.GT.U32.AND P5, PT, R11, R20, PT ;  /* 0x000000140b00720c */ /* 0x000fe40003fa4070 */
[----:B------:R-:W-:Y:S02]  /*27d0*/  ISETP.GT.U32.AND P2, PT, R9, R18, PT ;  /* 0x000000120900720c */ /* 0x000fe40003f44070 */
[----:B------:R-:W-:Y:S02]  /*27e0*/  ISETP.NE.AND P1, PT, R15, RZ, PT ;  /* 0x000000ff0f00720c */ /* 0x000fe40003f25270 */
[----:B------:R-:W-:-:S05]  /*27f0*/  ISETP.GE.AND P0, PT, R21, RZ, PT ;  /* 0x000000ff1500720c */ /* 0x000fca0003f06270 */
[----:B------:R-:W-:Y:S02]  /*2800*/  @!P3 IMAD.IADD R5, R5, 0x1, -R6 ;  /* 0x000000010505b824 */ /* 0x000fe400078e0a06 */
[----:B------:R-:W-:Y:S01]  /*2810*/  @!P5 IMAD.IADD R20, R20, 0x1, -R11 ;  /* 0x000000011414d824 */ /* 0x000fe200078e0a0b */
[----:B------:R-:W-:Y:S01]  /*2820*/  ISETP.NE.AND P5, PT, R14, RZ, PT ;  /* 0x000000ff0e00720c */ /* 0x000fe20003fa5270 */
[----:B------:R-:W-:Y:S01]  /*2830*/  @!P2 IMAD.IADD R18, R18, 0x1, -R9 ;  /* 0x000000011212a824 */ /* 0x000fe200078e0a09 */
[----:B------:R-:W-:Y:S02]  /*2840*/  ISETP.GT.U32.AND P3, PT, R6, R5, PT ;  /* 0x000000050600720c */ /* 0x000fe40003f64070 */
[----:B------:R-:W-:Y:S02]  /*2850*/  @!P4 IADD3 R22, PT, PT, -R22, RZ, RZ ;  /* 0x000000ff1616c210 */ /* 0x000fe40007ffe1ff */
[----:B------:R-:W-:Y:S02]  /*2860*/  ISETP.GE.AND P4, PT, R19, RZ, PT ;  /* 0x000000ff1300720c */ /* 0x000fe40003f86270 */
[----:B------:R-:W-:-:S02]  /*2870*/  ISETP.NE.AND P2, PT, R13, RZ, PT ;  /* 0x000000ff0d00720c */ /* 0x000fc40003f45270 */
[----:B------:R-:W-:Y:S02]  /*2880*/  @!P1 LOP3.LUT R22, RZ, R15, RZ, 0x33, !PT ;  /* 0x0000000fff169212 */ /* 0x000fe400078e33ff */
[----:B------:R-:W-:Y:S02]  /*2890*/  ISETP.GE.AND P1, PT, R7, RZ, PT ;  /* 0x000000ff0700720c */ /* 0x000fe40003f26270 */
[----:B------:R-:W-:Y:S02]  /*28a0*/  @!P0 IADD3 R20, PT, PT, -R20, RZ, RZ ;  /* 0x000000ff14148210 */ /* 0x000fe40007ffe1ff */
[----:B------:R-:W-:Y:S02]  /*28b0*/  ISETP.NE.AND P0, PT, R10, RZ, PT ;  /* 0x000000ff0a00720c */ /* 0x000fe40003f05270 */
[----:B------:R-:W-:Y:S01]  /*28c0*/  @!P5 LOP3.LUT R20, RZ, R14, RZ, 0x33, !PT ;  /* 0x0000000eff14d212 */ /* 0x000fe200078e33ff */
[----:B------:R-:W-:Y:S02]  /*28d0*/  @!P3 IMAD.IADD R5, R5, 0x1, -R6 ;  /* 0x000000010505b824 */ /* 0x000fe400078e0a06 */
[----:B------:R-:W-:Y:S01]  /*28e0*/  @!P4 IMAD.MOV R18, RZ, RZ, -R18 ;  /* 0x000000ffff12c224 */ /* 0x000fe200078e0a12 */
[----:B------:R-:W-:-:S03]  /*28f0*/  @!P2 LOP3.LUT R18, RZ, R13, RZ, 0x33, !PT ;  /* 0x0000000dff12a212 */ /* 0x000fc600078e33ff */
[----:B------:R-:W-:-:S04]  /*2900*/  @!P1 IADD3 R5, PT, PT, -R5, RZ, RZ ;  /* 0x000000ff05059210 */ /* 0x000fc80007ffe1ff */
[----:B------:R-:W-:Y:S01]  /*2910*/  @!P0 LOP3.LUT R5, RZ, R10, RZ, 0x33, !PT ;  /* 0x0000000aff058212 */ /* 0x000fe200078e33ff */
[----:B------:R-:W-:Y:S02]  /*2920*/  VIADD R2, R2, 0x4 ;  /* 0x0000000402027836 */ /* 0x000fe40000000000 */
[----:B--2---:R-:W-:-:S04]  /*2930*/  IMAD R25, R22, R25, R0 ;  /* 0x0000001916197224 */ /* 0x004fc800078e0200 */
[----:B----4-:R-:W-:-:S04]  /*2940*/  IMAD R24, R20, R24, R25 ;  /* 0x0000001814187224 */ /* 0x010fc800078e0219 */
[----:B-----5:R-:W-:-:S04]  /*2950*/  IMAD R23, R18, R23, R24 ;  /* 0x0000001712177224 */ /* 0x020fc800078e0218 */
[----:B---3--:R-:W-:-:S07]  /*2960*/  IMAD R0, R5, R26, R23 ;  /* 0x0000001a05007224 */ /* 0x008fce00078e0217 */
.L_x_4:
[----:B------:R-:W-:Y:S05]  /*2970*/  BRA.U !UP1, `(.L_x_3) ;  /* 0x0000000909b87547 */ /* 0x000fea000b800000 */
[----:B------:R-:W-:Y:S02]  /*2980*/  UISETP.NE.AND UP0, UPT, UR5, 0x1, UPT ;  /* 0x000000010500788c */ /* 0x000fe4000bf05270 */
[----:B------:R-:W-:-:S04]  /*2990*/  ULOP3.LUT UR4, UR4, 0x1, URZ, 0xc0, !UPT ;  /* 0x0000000104047892 */ /* 0x000fc8000f8ec0ff */
[----:B------:R-:W-:-:S03]  /*29a0*/  UISETP.NE.U32.AND UP1, UPT, UR4, 0x1, UPT ;  /* 0x000000010400788c */ /* 0x000fc6000bf25070 */
[----:B------:R-:W-:Y:S08]  /*29b0*/  BRA.U !UP0, `(.L_x_5) ;  /* 0x0000000508b47547 */ /* 0x000ff0000b800000 */
[----:B------:R-:W0:Y:S08]  /*29c0*/  LDC.64 R4, c[0x0][0x3a0] ;  /* 0x0000e800ff047b82 */ /* 0x000e300000000a00 */
[----:B------:R-:W1:Y:S08]  /*29d0*/  LDC.64 R12, c[0x0][0x398] ;  /* 0x0000e600ff0c7b82 */ /* 0x000e700000000a00 */
[----:B------:R-:W2:Y:S01]  /*29e0*/  LDC.64 R14, c[0x0][0x3a8] ;  /* 0x0000ea00ff0e7b82 */ /* 0x000ea20000000a00 */
[----:B0-----:R-:W-:-:S05]  /*29f0*/  IMAD.WIDE.U32 R16, R2, 0x4, R4 ;  /* 0x0000000402107825 */ /* 0x001fca00078e0004 */
[----:B------:R-:W3:Y:S04]  /*2a00*/  LDG.E R4, desc[UR18][R16.64] ;  /* 0x0000001210047981 */ /* 0x000ee8000c1e1900 */
[----:B------:R-:W4:Y:S01]  /*2a10*/  LDG.E R6, desc[UR18][R16.64+0x4] ;  /* 0x0000041210067981 */ /* 0x000f22000c1e1900 */
[----:B-1----:R-:W-:-:S05]  /*2a20*/  IMAD.WIDE.U32 R12, R2, 0x4, R12 ;  /* 0x00000004020c7825 */ /* 0x002fca00078e000c */
[----:B------:R-:W5:Y:S04]  /*2a30*/  LDG.E R9, desc[UR18][R12.64+0x4] ;  /* 0x000004120c097981 */ /* 0x000f68000c1e1900 */
[----:B------:R0:W5:Y:S01]  /*2a40*/  LDG.E R8, desc[UR18][R12.64] ;  /* 0x000000120c087981 */ /* 0x000162000c1e1900 */
[----:B--2---:R-:W-:-:S05]  /*2a50*/  IMAD.WIDE.U32 R14, R2, 0x4, R14 ;  /* 0x00000004020e7825 */ /* 0x004fca00078e000e */
[----:B------:R-:W2:Y:S04]  /*2a60*/  LDG.E R11, desc[UR18][R14.64] ;  /* 0x000000120e0b7981 */ /* 0x000ea8000c1e1900 */
[----:B------:R1:W2:Y:S01]  /*2a70*/  LDG.E R10, desc[UR18][R14.64+0x4] ;  /* 0x000004120e0a7981 */ /* 0x0002a2000c1e1900 */
[----:B------:R-:W-:Y:S01]  /*2a80*/  VIADD R2, R2, 0x2 ;  /* 0x0000000202027836 */ /* 0x000fe20000000000 */
[----:B---3--:R-:W-:Y:S02]  /*2a90*/  IABS R7, R4 ;  /* 0x0000000400077213 */ /* 0x008fe40000000000 */
[----:B----4-:R-:W-:Y:S02]  /*2aa0*/  IABS R5, R6 ;  /* 0x0000000600057213 */ /* 0x010fe40000000000 */
[----:B------:R-:W3:Y:S08]  /*2ab0*/  I2F.RP R16, R7 ;  /* 0x0000000700107306 */ /* 0x000ef00000209400 */
[----:B------:R-:W4:Y:S08]  /*2ac0*/  I2F.RP R17, R5 ;  /* 0x0000000500117306 */ /* 0x000f300000209400 */
[----:B---3--:R-:W0:Y:S08]  /*2ad0*/  MUFU.RCP R16, R16 ;  /* 0x0000001000107308 */ /* 0x008e300000001000 */
[----:B----4-:R-:W1:Y:S01]  /*2ae0*/  MUFU.RCP R17, R17 ;  /* 0x0000001100117308 */ /* 0x010e620000001000 */
[----:B0-----:R-:W-:-:S07]  /*2af0*/  VIADD R12, R16, 0xffffffe ;  /* 0x0ffffffe100c7836 */ /* 0x001fce0000000000 */
[----:B------:R0:W3:Y:S01]  /*2b00*/  F2I.FTZ.U32.TRUNC.NTZ R13, R12 ;  /* 0x0000000c000d7305 */ /* 0x0000e2000021f000 */
[----:B-1----:R-:W-:-:S07]  /*2b10*/  IADD3 R14, PT, PT, R17, 0xffffffe, RZ ;  /* 0x0ffffffe110e7810 */ /* 0x002fce0007ffe0ff */
[----:B------:R-:W1:Y:S01]  /*2b20*/  F2I.FTZ.U32.TRUNC.NTZ R15, R14 ;  /* 0x0000000e000f7305 */ /* 0x000e62000021f000 */
[----:B0-----:R-:W-:Y:S02]  /*2b30*/  HFMA2 R12, -RZ, RZ, 0, 0 ;  /* 0x00000000ff0c7431 */ /* 0x001fe400000001ff */
[----:B---3--:R-:W-:-:S04]  /*2b40*/  IMAD.MOV R18, RZ, RZ, -R13 ;  /* 0x000000ffff127224 */ /* 0x008fc800078e0a0d */
[----:B------:R-:W-:Y:S02]  /*2b50*/  IMAD R19, R18, R7, RZ ;  /* 0x0000000712137224 */ /* 0x000fe400078e02ff */
[----:B-1----:R-:W-:Y:S02]  /*2b60*/  IMAD.MOV R20, RZ, RZ, -R15 ;  /* 0x000000ffff147224 */ /* 0x002fe400078e0a0f */
[----:B------:R-:W-:Y:S01]  /*2b70*/  IMAD.HI.U32 R16, R13, R19, R12 ;  /* 0x000000130d107227 */ /* 0x000fe200078e000c */
[----:B------:R-:W-:-:S03]  /*2b80*/  IABS R13, R4 ;  /* 0x00000004000d7213 */ /* 0x000fc60000000000 */
[----:B------:R-:W-:Y:S02]  /*2b90*/  IMAD R17, R20, R5, RZ ;  /* 0x0000000514117224 */ /* 0x000fe400078e02ff */
[----:B------:R-:W-:Y:S01]  /*2ba0*/  IMAD.MOV.U32 R14, RZ, RZ, RZ ;  /* 0x000000ffff0e7224 */ /* 0x000fe200078e00ff */
[----:B-----5:R-:W-:Y:S02]  /*2bb0*/  IABS R19, R9 ;  /* 0x0000000900137213 */ /* 0x020fe40000000000 */
[----:B------:R-:W-:Y:S01]  /*2bc0*/  IABS R12, R8 ;  /* 0x00000008000c7213 */ /* 0x000fe20000000000 */
[----:B------:R-:W-:Y:S01]  /*2bd0*/  IMAD.HI.U32 R15, R15, R17, R14 ;  /* 0x000000110f0f7227 */ /* 0x000fe200078e000e */
[----:B------:R-:W-:Y:S02]  /*2be0*/  IABS R18, R3 ;  /* 0x0000000300127213 */ /* 0x000fe40000000000 */
[----:B------:R-:W-:Y:S01]  /*2bf0*/  IABS R14, R6 ;  /* 0x00000006000e7213 */ /* 0x000fe20000000000 */
[----:B------:R-:W-:Y:S01]  /*2c00*/  IMAD.MOV R21, RZ, RZ, -R13 ;  /* 0x000000ffff157224 */ /* 0x000fe200078e0a0d */
[----:B------:R-:W0:Y:S01]  /*2c10*/  I2F.RP R17, R12 ;  /* 0x0000000c00117306 */ /* 0x000e220000209400 */
[----:B------:R-:W-:Y:S01]  /*2c20*/  IMAD.MOV.U32 R13, RZ, RZ, R19 ;  /* 0x000000ffff0d7224 */ /* 0x000fe200078e0013 */
[----:B------:R-:W-:Y:S01]  /*2c30*/  IADD3 R20, PT, PT, RZ, -R14, RZ ;  /* 0x8000000eff147210 */ /* 0x000fe20007ffe0ff */
[----:B------:R-:W-:-:S05]  /*2c40*/  IMAD.HI.U32 R14, R16, R18, RZ ;  /* 0x00000012100e7227 */ /* 0x000fca00078e00ff */
[----:B------:R-:W1:Y:S01]  /*2c50*/  I2F.RP R19, R13 ;  /* 0x0000000d00137306 */ /* 0x000e620000209400 */
[----:B------:R-:W-:Y:S02]  /*2c60*/  IMAD R16, R14, R21, R18 ;  /* 0x000000150e107224 */ /* 0x000fe400078e0212 */
[----:B------:R-:W-:-:S03]  /*2c70*/  IMAD.HI.U32 R15, R15, R18, RZ ;  /* 0x000000120f0f7227 */ /* 0x000fc600078e00ff */
[----:B------:R-:W-:Y:S01]  /*2c80*/  ISETP.GT.U32.AND P0, PT, R7, R16, PT ;  /* 0x000000100700720c */ /* 0x000fe20003f04070 */
[----:B------:R-:W-:Y:S01]  /*2c90*/  IMAD R20, R15, R20, R18 ;  /* 0x000000140f147224 */ /* 0x000fe200078e0212 */
[----:B0-----:R-:W0:Y:S04]  /*2ca0*/  MUFU.RCP R17, R17 ;  /* 0x0000001100117308 */ /* 0x001e280000001000 */
[----:B------:R-:W-:-:S04]  /*2cb0*/  ISETP.GT.U32.AND P4, PT, R5, R20, PT ;  /* 0x000000140500720c */ /* 0x000fc80003f84070 */
[----:B-1----:R-:W1:Y:S03]  /*2cc0*/  MUFU.RCP R19, R19 ;  /* 0x0000001300137308 */ /* 0x002e660000001000 */
[----:B------:R-:W-:-:S05]  /*2cd0*/  @!P0 IMAD.IADD R16, R16, 0x1, -R7 ;  /* 0x0000000110108824 */ /* 0x000fca00078e0a07 */
[----:B------:R-:W-:Y:S02]  /*2ce0*/  ISETP.GE.U32.AND P5, PT, R16, R7, PT ;  /* 0x000000071000720c */ /* 0x000fe40003fa6070 */
[----:B------:R-:W-:Y:S01]  /*2cf0*/  LOP3.LUT R7, R3, R4, RZ, 0x3c, !PT ;  /* 0x0000000403077212 */ /* 0x000fe200078e3cff */
[----:B0-----:R-:W-:Y:S01]  /*2d00*/  VIADD R18, R17, 0xffffffe ;  /* 0x0ffffffe11127836 */ /* 0x001fe20000000000 */
[-C--:B------:R-:W-:Y:S02]  /*2d10*/  @!P4 IADD3 R20, PT, PT, R20, -R5.reuse, RZ ;  /* 0x800000051414c210 */ /* 0x080fe40007ffe0ff */
[----:B------:R-:W-:Y:S02]  /*2d20*/  ISETP.GE.AND P2, PT, R7, RZ, PT ;  /* 0x000000ff0700720c */ /* 0x000fe40003f46270 */
[----:B------:R-:W-:Y:S01]  /*2d30*/  ISETP.GE.U32.AND P3, PT, R20, R5, PT ;  /* 0x000000051400720c */ /* 0x000fe20003f66070 */
[----:B-1----:R-:W-:Y:S01]  /*2d40*/  VIADD R7, R19, 0xffffffe ;  /* 0x0ffffffe13077836 */ /* 0x002fe20000000000 */
[----:B------:R-:W0:Y:S01]  /*2d50*/  F2I.FTZ.U32.TRUNC.NTZ R5, R18 ;  /* 0x0000001200057305 */ /* 0x000e22000021f000 */
[----:B------:R-:W-:-:S02]  /*2d60*/  LOP3.LUT R16, R3, R6, RZ, 0x3c, !PT ;  /* 0x0000000603107212 */ /* 0x000fc400078e3cff */
[----:B------:R-:W-:Y:S01]  /*2d70*/  @!P0 IADD3 R14, PT, PT, R14, 0x1, RZ ;  /* 0x000000010e0e8810 */ /* 0x000fe20007ffe0ff */
[----:B------:R-:W-:Y:S01]  /*2d80*/  @!P4 VIADD R15, R15, 0x1 ;  /* 0x000000010f0fc836 */ /* 0x000fe20000000000 */
[----:B------:R-:W-:Y:S02]  /*2d90*/  ISETP.NE.AND P0, PT, R4, RZ, PT ;  /* 0x000000ff0400720c */ /* 0x000fe40003f05270 */
[----:B------:R-:W-:Y:S01]  /*2da0*/  ISETP.GE.AND P1, PT, R16, RZ, PT ;  /* 0x000000ff1000720c */ /* 0x000fe20003f26270 */
[----:B------:R-:W1:Y:S01]  /*2db0*/  F2I.FTZ.U32.TRUNC.NTZ R7, R7 ;  /* 0x0000000700077305 */ /* 0x000e62000021f000 */
[----:B------:R-:W-:Y:S01]  /*2dc0*/  ISETP.NE.AND P4, PT, R6, RZ, PT ;  /* 0x000000ff0600720c */ /* 0x000fe20003f85270 */
[----:B------:R-:W-:Y:S01]  /*2dd0*/  @P5 VIADD R14, R14, 0x1 ;  /* 0x000000010e0e5836 */ /* 0x000fe20000000000 */
[----:B------:R-:W-:Y:S01]  /*2de0*/  @P3 IADD3 R15, PT, PT, R15, 0x1, RZ ;  /* 0x000000010f0f3810 */ /* 0x000fe20007ffe0ff */
[----:B0-----:R-:W-:Y:S02]  /*2df0*/  IMAD.MOV R17, RZ, RZ, -R5 ;  /* 0x000000ffff117224 */ /* 0x001fe400078e0a05 */
[----:B------:R-:W-:-:S04]  /*2e00*/  @!P2 IMAD.MOV R14, RZ, RZ, -R14 ;  /* 0x000000ffff0ea224 */ /* 0x000fc800078e0a0e */
[----:B------:R-:W-:Y:S01]  /*2e10*/  @!P0 LOP3.LUT R14, RZ, R4, RZ, 0x33, !PT ;  /* 0x00000004ff0e8212 */ /* 0x000fe200078e33ff */
[----:B------:R-:W-:Y:S01]  /*2e20*/  IMAD R17, R17, R12, RZ ;  /* 0x0000000c11117224 */ /* 0x000fe200078e02ff */
[----:B------:R-:W-:Y:S01]  /*2e30*/  @!P1 IADD3 R15, PT, PT, -R15, RZ, RZ ;  /* 0x000000ff0f0f9210 */ /* 0x000fe20007ffe1ff */
[----:B------:R-:W-:Y:S01]  /*2e40*/  IMAD.MOV.U32 R4, RZ, RZ, RZ ;  /* 0x000000ffff047224 */ /* 0x000fe200078e00ff */
[----:B------:R-:W-:Y:S01]  /*2e50*/  @!P4 LOP3.LUT R15, RZ, R6, RZ, 0x33, !PT ;  /* 0x00000006ff0fc212 */ /* 0x000fe200078e33ff */
[----:B-1----:R-:W-:Y:S01]  /*2e60*/  IMAD.MOV R16, RZ, RZ, -R7 ;  /* 0x000000ffff107224 */ /* 0x002fe200078e0a07 */
[----:B------:R-:W-:Y:S01]  /*2e70*/  IABS R6, R8 ;  /* 0x0000000800067213 */ /* 0x000fe20000000000 */
[----:B------:R-:W-:Y:S01]  /*2e80*/  IMAD.HI.U32 R4, R5, R17, R4 ;  /* 0x0000001105047227 */ /* 0x000fe200078e0004 */
[----:B------:R-:W-:-:S03]  /*2e90*/  IABS R5, R14 ;  /* 0x0000000e00057213 */ /* 0x000fc60000000000 */
[----:B------:R-:W-:Y:S01]  /*2ea0*/  IMAD R17, R16, R13, RZ ;  /* 0x0000000d10117224 */ /* 0x000fe200078e02ff */
[----:B------:R-:W-:Y:S01]  /*2eb0*/  IADD3 R16, PT, PT, RZ, -R6, RZ ;  /* 0x80000006ff107210 */ /* 0x000fe20007ffe0ff */
[----:B------:R-:W-:Y:S01]  /*2ec0*/  IMAD.MOV.U32 R6, RZ, RZ, RZ ;  /* 0x000000ffff067224 */ /* 0x000fe200078e00ff */
[----:B------:R-:W-:Y:S01]  /*2ed0*/  IABS R18, R9 ;  /* 0x0000000900127213 */ /* 0x000fe20000000000 */
[----:B------:R-:W-:-:S04]  /*2ee0*/  IMAD.HI.U32 R4, R4, R5, RZ ;  /* 0x0000000504047227 */ /* 0x000fc800078e00ff */
[----:B------:R-:W-:Y:S01]  /*2ef0*/  IMAD.HI.U32 R6, R7, R17, R6 ;  /* 0x0000001107067227 */ /* 0x000fe200078e0006 */
[----:B------:R-:W-:Y:S02]  /*2f00*/  MOV R7, R16 ;  /* 0x0000001000077202 */ /* 0x000fe40000000f00 */
[----:B------:R-:W-:Y:S01]  /*2f10*/  IABS R17, R15 ;  /* 0x0000000f00117213 */ /* 0x000fe20000000000 */
[----:B------:R-:W-:Y:S02]  /*2f20*/  IMAD.MOV R18, RZ, RZ, -R18 ;  /* 0x000000ffff127224 */ /* 0x000fe400078e0a12 */
[----:B------:R-:W-:Y:S02]  /*2f30*/  IMAD R5, R4, R7, R5 ;  /* 0x0000000704057224 */ /* 0x000fe400078e0205 */
[----:B------:R-:W-:Y:S02]  /*2f40*/  IMAD.MOV.U32 R4, RZ, RZ, R18 ;  /* 0x000000ffff047224 */ /* 0x000fe400078e0012 */
[----:B------:R-:W-:Y:S01]  /*2f50*/  IMAD.HI.U32 R6, R6, R17, RZ ;  /* 0x0000001106067227 */ /* 0x000fe200078e00ff */
[----:B------:R-:W-:-:S03]  /*2f60*/  ISETP.GT.U32.AND P0, PT, R12, R5, PT ;  /* 0x000000050c00720c */ /* 0x000fc60003f04070 */
[----:B------:R-:W-:-:S05]  /*2f70*/  IMAD R6, R6, R4, R17 ;  /* 0x0000000406067224 */ /* 0x000fca00078e0211 */
[----:B------:R-:W-:-:S05]  /*2f80*/  ISETP.GT.U32.AND P2, PT, R13, R6, PT ;  /* 0x000000060d00720c */ /* 0x000fca0003f44070 */
[----:B------:R-:W-:-:S05]  /*2f90*/  @!P0 IMAD.IADD R5, R5, 0x1, -R12 ;  /* 0x0000000105058824 */ /* 0x000fca00078e0a0c */
[----:B------:R-:W-:-:S03]  /*2fa0*/  ISETP.GT.U32.AND P1, PT, R12, R5, PT ;  /* 0x000000050c00720c */ /* 0x000fc60003f24070 */
[----:B------:R-:W-:Y:S02]  /*2fb0*/  @!P2 IADD3 R6, PT, PT, R6, -R13, RZ ;  /* 0x8000000d0606a210 */ /* 0x000fe40007ffe0ff */
[----:B------:R-:W-:Y:S02]  /*2fc0*/  ISETP.GE.AND P2, PT, R14, RZ, PT ;  /* 0x000000ff0e00720c */ /* 0x000fe40003f46270 */
[----:B------:R-:W-:Y:S02]  /*2fd0*/  ISETP.GT.U32.AND P3, PT, R13, R6, PT ;  /* 0x000000060d00720c */ /* 0x000fe40003f64070 */
[----:B------:R-:W-:Y:S02]  /*2fe0*/  ISETP.NE.AND P0, PT, R8, RZ, PT ;  /* 0x000000ff0800720c */ /* 0x000fe40003f05270 */
[----:B------:R-:W-:Y:S02]  /*2ff0*/  ISETP.GE.AND P4, PT, R15, RZ, PT ;  /* 0x000000ff0f00720c */ /* 0x000fe40003f86270 */
[----:B------:R-:W-:Y:S01]  /*3000*/  @!P1 IMAD.IADD R5, R5, 0x1, -R12 ;  /* 0x0000000105059824 */ /* 0x000fe200078e0a0c */
[----:B------:R-:W-:-:S04]  /*3010*/  ISETP.NE.AND P1, PT, R9, RZ, PT ;  /* 0x000000ff0900720c */ /* 0x000fc80003f25270 */
[----:B------:R-:W-:Y:S02]  /*3020*/  @!P2 IADD3 R5, PT, PT, -R5, RZ, RZ ;  /* 0x000000ff0505a210 */ /* 0x000fe40007ffe1ff */
[----:B------:R-:W-:Y:S02]  /*3030*/  @!P3 IMAD.IADD R6, R6, 0x1, -R13 ;  /* 0x000000010606b824 */ /* 0x000fe400078e0a0d */
[----:B------:R-:W-:Y:S02]  /*3040*/  @!P0 LOP3.LUT R5, RZ, R8, RZ, 0x33, !PT ;  /* 0x00000008ff058212 */ /* 0x000fe400078e33ff */
[----:B------:R-:W-:-:S03]  /*3050*/  @!P4 IMAD.MOV R6, RZ, RZ, -R6 ;  /* 0x000000ffff06c224 */ /* 0x000fc600078e0a06 */
[----:B------:R-:W-:Y:S01]  /*3060*/  @!P1 LOP3.LUT R6, RZ, R9, RZ, 0x33, !PT ;  /* 0x00000009ff069212 */ /* 0x000fe200078e33ff */
[----:B--2---:R-:W-:-:S04]  /*3070*/  IMAD R11, R5, R11, R0 ;  /* 0x0000000b050b7224 */ /* 0x004fc800078e0200 */
[----:B------:R-:W-:-:S07]  /*3080*/  IMAD R0, R6, R10, R11 ;  /* 0x0000000a06007224 */ /* 0x000fce00078e020b */
.L_x_5:
[----:B------:R-:W-:Y:S05]  /*3090*/  BRA.U UP1, `(.L_x_3) ;  /* 0x0000000101f07547 */ /* 0x000fea000b800000 */
[----:B------:R-:W0:Y:S08]  /*30a0*/  LDC.64 R8, c[0x0][0x3a0] ;  /* 0x0000e800ff087b82 */ /* 0x000e300000000a00 */
[----:B------:R-:W1:Y:S08]  /*30b0*/  LDC.64 R10, c[0x0][0x398] ;  /* 0x0000e600ff0a7b82 */ /* 0x000e700000000a00 */
[----:B------:R-:W2:Y:S01]  /*30c0*/  LDC.64 R6, c[0x0][0x3a8] ;  /* 0x0000ea00ff067b82 */ /* 0x000ea20000000a00 */
[----:B0-----:R-:W-:-:S05]  /*30d0*/  IMAD.WIDE.U32 R8, R2, 0x4, R8 ;  /* 0x0000000402087825 */ /* 0x001fca00078e0008 */
[----:B------:R-:W3:Y:S01]  /*30e0*/  LDG.E R4, desc[UR18][R8.64] ;  /* 0x0000001208047981 */ /* 0x000ee2000c1e1900 */
[----:B-1----:R-:W-:-:S05]  /*30f0*/  IMAD.WIDE.U32 R10, R2, 0x4, R10 ;  /* 0x00000004020a7825 */ /* 0x002fca00078e000a */
[----:B------:R-:W4:Y:S01]  /*3100*/  LDG.E R5, desc[UR18][R10.64] ;  /* 0x000000120a057981 */ /* 0x000f22000c1e1900 */
[----:B--2---:R-:W-:-:S06]  /*3110*/  IMAD.WIDE.U32 R6, R2, 0x4, R6 ;  /* 0x0000000402067825 */ /* 0x004fcc00078e0006 */
[----:B------:R0:W2:Y:S01]  /*3120*/  LDG.E R7, desc[UR18][R6.64] ;  /* 0x0000001206077981 */ /* 0x0000a2000c1e1900 */
[----:B------:R-:W-:Y:S02]  /*3130*/  IABS R14, R3 ;  /* 0x00000003000e7213 */ /* 0x000fe40000000000 */
[-C--:B---3--:R-:W-:Y:S02]  /*3140*/  IABS R13, R4.reuse ;  /* 0x00000004000d7213 */ /* 0x088fe40000000000 */
[----:B0-----:R-:W-:Y:S02]  /*3150*/  IABS R6, R4 ;  /* 0x0000000400067213 */ /* 0x001fe40000000000 */
[----:B------:R-:W0:Y:S01]  /*3160*/  I2F.RP R12, R13 ;  /* 0x0000000d000c7306 */ /* 0x000e220000209400 */
[----:B----4-:R-:W-:-:S07]  /*3170*/  IABS R10, R5 ;  /* 0x00000005000a7213 */ /* 0x010fce0000000000 */
[----:B0-----:R-:W0:Y:S02]  /*3180*/  MUFU.RCP R12, R12 ;  /* 0x0000000c000c7308 */ /* 0x001e240000001000 */
[----:B0-----:R-:W-:-:S06]  /*3190*/  IADD3 R8, PT, PT, R12, 0xffffffe, RZ ;  /* 0x0ffffffe0c087810 */ /* 0x001fcc0007ffe0ff */
[----:B------:R0:W1:Y:S02]  /*31a0*/  F2I.FTZ.U32.TRUNC.NTZ R9, R8 ;  /* 0x0000000800097305 */ /* 0x000064000021f000 */
[----:B0-----:R-:W-:Y:S02]  /*31b0*/  HFMA2 R8, -RZ, RZ, 0, 0 ;  /* 0x00000000ff087431 */ /* 0x001fe400000001ff */
[----:B-1----:R-:W-:-:S04]  /*31c0*/  IMAD.MOV R2, RZ, RZ, -R9 ;  /* 0x000000ffff027224 */ /* 0x002fc800078e0a09 */
[----:B------:R-:W-:Y:S02]  /*31d0*/  IMAD R11, R2, R13, RZ ;  /* 0x0000000d020b7224 */ /* 0x000fe400078e02ff */
[----:B------:R-:W-:Y:S02]  /*31e0*/  IMAD.MOV.U32 R2, RZ, RZ, R10 ;  /* 0x000000ffff027224 */ /* 0x000fe400078e000a */
[----:B------:R-:W-:Y:S02]  /*31f0*/  IMAD.HI.U32 R9, R9, R11, R8 ;  /* 0x0000000b09097227 */ /* 0x000fe400078e0008 */
[----:B------:R-:W0:Y:S02]  /*3200*/  I2F.RP R10, R2 ;  /* 0x00000002000a7306 */ /* 0x000e240000209400 */
[----:B------:R-:W-:Y:S02]  /*3210*/  IMAD.MOV.U32 R8, RZ, RZ, R14 ;  /* 0x000000ffff087224 */ /* 0x000fe400078e000e */
[----:B------:R-:W-:-:S02]  /*3220*/  IMAD.MOV R11, RZ, RZ, -R6 ;  /* 0x000000ffff0b7224 */ /* 0x000fc400078e0a06 */
[----:B------:R-:W-:-:S04]  /*3230*/  IMAD.HI.U32 R6, R9, R8, RZ ;  /* 0x0000000809067227 */ /* 0x000fc800078e00ff */
[----:B------:R-:W-:Y:S01]  /*3240*/  IMAD R8, R6, R11, R8 ;  /* 0x0000000b06087224 */ /* 0x000fe200078e0208 */
[----:B0-----:R-:W0:Y:S04]  /*3250*/  MUFU.RCP R10, R10 ;  /* 0x0000000a000a7308 */ /* 0x001e280000001000 */
[----:B------:R-:W-:-:S13]  /*3260*/  ISETP.GT.U32.AND P1, PT, R13, R8, PT ;  /* 0x000000080d00720c */ /* 0x000fda0003f24070 */
[-C--:B------:R-:W-:Y:S01]  /*3270*/  @!P1 IADD3 R8, PT, PT, R8, -R13.reuse, RZ ;  /* 0x8000000d08089210 */ /* 0x080fe20007ffe0ff */
[----:B------:R-:W-:Y:S01]  /*3280*/  @!P1 VIADD R6, R6, 0x1 ;  /* 0x0000000106069836 */ /* 0x000fe20000000000 */
[----:B------:R-:W-:Y:S01]  /*3290*/  ISETP.NE.AND P1, PT, R4, RZ, PT ;  /* 0x000000ff0400720c */ /* 0x000fe20003f25270 */
[----:B0-----:R-:W-:Y:S01]  /*32a0*/  VIADD R9, R10, 0xffffffe ;  /* 0x0ffffffe0a097836 */ /* 0x001fe20000000000 */
[----:B------:R-:W-:Y:S02]  /*32b0*/  ISETP.GE.U32.AND P0, PT, R8, R13, PT ;  /* 0x0000000d0800720c */ /* 0x000fe40003f06070 */
[----:B------:R-:W-:Y:S02]  /*32c0*/  LOP3.LUT R8, R3, R4, RZ, 0x3c, !PT ;  /* 0x0000000403087212 */ /* 0x000fe400078e3cff */
[----:B------:R-:W-:Y:S01]  /*32d0*/  IABS R10, R5 ;  /* 0x00000005000a7213 */ /* 0x000fe20000000000 */
[----:B------:R-:W0:Y:S01]  /*32e0*/  F2I.FTZ.U32.TRUNC.NTZ R9, R9 ;  /* 0x0000000900097305 */ /* 0x000e22000021f000 */
[----:B------:R-:W-:-:S02]  /*32f0*/  ISETP.GE.AND P2, PT, R8, RZ, PT ;  /* 0x000000ff0800720c */ /* 0x000fc40003f46270 */
[----:B------:R-:W-:Y:S01]  /*3300*/  MOV R8, RZ ;  /* 0x000000ff00087202 */ /* 0x000fe20000000f00 */
[----:B------:R-:W-:-:S04]  /*3310*/  IMAD.MOV R10, RZ, RZ, -R10 ;  /* 0x000000ffff0a7224 */ /* 0x000fc800078e0a0a */
[----:B------:R-:W-:-:S06]  /*3320*/  @P0 IADD3 R6, PT, PT, R6, 0x1, RZ ;  /* 0x0000000106060810 */ /* 0x000fcc0007ffe0ff */
[----:B------:R-:W-:Y:S01]  /*3330*/  @!P2 IMAD.MOV R6, RZ, RZ, -R6 ;  /* 0x000000ffff06a224 */ /* 0x000fe200078e0a06 */
[----:B------:R-:W-:Y:S01]  /*3340*/  @!P1 LOP3.LUT R6, RZ, R4, RZ, 0x33, !PT ;  /* 0x00000004ff069212 */ /* 0x000fe200078e33ff */
[----:B0-----:R-:W-:-:S03]  /*3350*/  IMAD.MOV R11, RZ, RZ, -R9 ;  /* 0x000000ffff0b7224 */ /* 0x001fc600078e0a09 */
[----:B------:R-:W-:Y:S01]  /*3360*/  IABS R4, R6 ;  /* 0x0000000600047213 */ /* 0x000fe20000000000 */
[----:B------:R-:W-:Y:S01]  /*3370*/  IMAD R11, R11, R2, RZ ;  /* 0x000000020b0b7224 */ /* 0x000fe200078e02ff */
[----:B------:R-:W-:-:S03]  /*3380*/  ISETP.GE.AND P2, PT, R6, RZ, PT ;  /* 0x000000ff0600720c */ /* 0x000fc60003f46270 */
[----:B------:R-:W-:-:S04]  /*3390*/  IMAD.HI.U32 R8, R9, R11, R8 ;  /* 0x0000000b09087227 */ /* 0x000fc800078e0008 */
[----:B------:R-:W-:Y:S01]  /*33a0*/  IMAD.MOV.U32 R9, RZ, RZ, R4 ;  /* 0x000000ffff097224 */ /* 0x000fe200078e0004 */
[----:B------:R-:W-:-:S03]  /*33b0*/  MOV R4, R10 ;  /* 0x0000000a00047202 */ /* 0x000fc60000000f00 */
[----:B------:R-:W-:-:S04]  /*33c0*/  IMAD.HI.U32 R8, R8, R9, RZ ;  /* 0x0000000908087227 */ /* 0x000fc800078e00ff */
[----:B------:R-:W-:-:S05]  /*33d0*/  IMAD R9, R8, R4, R9 ;  /* 0x0000000408097224 */ /* 0x000fca00078e0209 */
[----:B------:R-:W-:-:S13]  /*33e0*/  ISETP.GT.U32.AND P0, PT, R2, R9, PT ;  /* 0x000000090200720c */ /* 0x000fda0003f04070 */
[----:B------:R-:W-:Y:S01]  /*33f0*/  @!P0 IMAD.IADD R9, R9, 0x1, -R2 ;  /* 0x0000000109098824 */ /* 0x000fe200078e0a02 */
[----:B------:R-:W-:-:S04]  /*3400*/  ISETP.NE.AND P0, PT, R5, RZ, PT ;  /* 0x000000ff0500720c */ /* 0x000fc80003f05270 */
[----:B------:R-:W-:-:S13]  /*3410*/  ISETP.GT.U32.AND P1, PT, R2, R9, PT ;  /* 0x000000090200720c */ /* 0x000fda0003f24070 */
[----:B------:R-:W-:-:S05]  /*3420*/  @!P1 IMAD.IADD R9, R9, 0x1, -R2 ;  /* 0x0000000109099824 */ /* 0x000fca00078e0a02 */
[----:B------:R-:W-:Y:S02]  /*3430*/  @!P2 IADD3 R9, PT, PT, -R9, RZ, RZ ;  /* 0x000000ff0909a210 */ /* 0x000fe40007ffe1ff */
[----:B------:R-:W-:-:S05]  /*3440*/  @!P0 LOP3.LUT R9, RZ, R5, RZ, 0x33, !PT ;  /* 0x00000005ff098212 */ /* 0x000fca00078e33ff */
[----:B--2---:R-:W-:-:S07]  /*3450*/  IMAD R0, R9, R7, R0 ;  /* 0x0000000709007224 */ /* 0x004fce00078e0200 */
.L_x_3:
[--C-:B------:R-:W-:Y:S01]  /*3460*/  SHF.R.S32.HI R5, RZ, 0x1f, R0.reuse ;  /* 0x0000001fff057819 */ /* 0x100fe20000011400 */
[----:B------:R-:W-:-:S07]  /*3470*/  IMAD.MOV.U32 R4, RZ, RZ, R0 ;  /* 0x000000ffff047224 */ /* 0x000fce00078e0000 */
.L_x_0:
[----:B------:R-:W0:Y:S01]  /*3480*/  LDC.64 R6, c[0x0][0x388] ;  /* 0x0000e200ff067b82 */ /* 0x000e220000000a00 */
[----:B------:R-:W1:Y:S01]  /*3490*/  LDCU.64 UR4, c[0x0][0x380] ;  /* 0x00007000ff0477ac */ /* 0x000e620008000a00 */
[----:B0-----:R-:W-:-:S06]  /*34a0*/  IMAD.WIDE R2, R3, 0x4, R6 ;  /* 0x0000000403027825 */ /* 0x001fcc00078e0206 */
[----:B------:R-:W2:Y:S01]  /*34b0*/  LDG.E R3, desc[UR18][R2.64] ;  /* 0x0000001202037981 */ /* 0x000ea2000c1e1900 */
[----:B-1----:R-:W-:-:S04]  /*34c0*/  LEA R6, P0, R4, UR4, 0x2 ;  /* 0x0000000404067c11 */ /* 0x002fc8000f8010ff */
[----:B------:R-:W-:-:S05]  /*34d0*/  LEA.HI.X R7, R4, UR5, R5, 0x2, P0 ;  /* 0x0000000504077c11 */ /* 0x000fca00080f1405 */
[----:B--2---:R-:W-:Y:S01]  /*34e0*/  STG.E desc[UR18][R6.64], R3 ;  /* 0x0000000306007986 */ /* 0x004fe2000c101912 */
[----:B------:R-:W-:Y:S05]  /*34f0*/  EXIT ;  /* 0x000000000000794d */ /* 0x000fea0003800000 */
.L_x_6:
[----:B------:R-:W-:-:S00]  /*3500*/  BRA `(.L_x_6) ;  /* 0xfffffffc00fc7947 */ /* 0x000fc0000383ffff */
[----:B------:R-:W-:-:S00]  /*3510*/  NOP ;  /* 0x0000000000007918 */ /* 0x000fc00000000000 */
        /* <DEDUP_REMOVED lines=14> */
.L_x_7:


//--------------------- .nv.shared.reserved.0     --------------------------
	.section	.nv.shared.reserved.0,"aw",@nobits
	.weak		__nv_reservedSMEM_offset_0_alias
	.size		__nv_reservedSMEM_offset_0_alias, 0, 64
	.other		__nv_reservedSMEM_offset_0_alias,@"STO_CUDA_RESERVED_SHARED STV_DEFAULT"
__nv_reservedSMEM_offset_0_alias:
	.zero		0
	.zero		64


//--------------------- .nv.constant0._Z13PermuteKernelPfPKfiiPiS2_S2_ --------------------------
	.section	.nv.constant0._Z13PermuteKernelPfPKfiiPiS2_S2_,"a",@progbits
	.sectionflags	@""
	.align	4
.nv.constant0._Z13PermuteKernelPfPKfiiPiS2_S2_:
	.zero		944


//--------------------- SYMBOLS --------------------------

	.type		.nv.reservedSmem.offset0,@object
	.size		.nv.reservedSmem.offset0,0x4
